	.headerflags	@"EF_CUDA_TEXMODE_UNIFIED EF_CUDA_64BIT_ADDRESS EF_CUDA_SM89 EF_CUDA_VIRTUAL_SM(EF_CUDA_SM89)"
	.elftype	@"ET_EXEC"


//--------------------- .nv.info                  --------------------------
	.section	.nv.info,"",@"SHT_CUDA_INFO"
	.align	4


	//----- nvinfo : EIATTR_REGCOUNT
	.align		4
        /*0000*/ 	.byte	0x04, 0x2f
        /*0002*/ 	.short	(.L_1 - .L_0)
	.align		4
.L_0:
        /*0004*/ 	.word	index@(triton__0d1d2d3d4d5d6de7de)
        /*0008*/ 	.word	0x0000003b


	//----- nvinfo : EIATTR_MAX_STACK_SIZE
	.align		4
.L_1:
        /*000c*/ 	.byte	0x04, 0x23
        /*000e*/ 	.short	(.L_3 - .L_2)
	.align		4
.L_2:
        /*0010*/ 	.word	index@(triton__0d1d2d3d4d5d6de7de)
        /*0014*/ 	.word	0x00000000


	//----- nvinfo : EIATTR_MIN_STACK_SIZE
	.align		4
.L_3:
        /*0018*/ 	.byte	0x04, 0x12
        /*001a*/ 	.short	(.L_5 - .L_4)
	.align		4
.L_4:
        /*001c*/ 	.word	index@(triton__0d1d2d3d4d5d6de7de)
        /*0020*/ 	.word	0x00000000


	//----- nvinfo : EIATTR_FRAME_SIZE
	.align		4
.L_5:
        /*0024*/ 	.byte	0x04, 0x11
        /*0026*/ 	.short	(.L_7 - .L_6)
	.align		4
.L_6:
        /*0028*/ 	.word	index@(triton__0d1d2d3d4d5d6de7de)
        /*002c*/ 	.word	0x00000000
.L_7:


//--------------------- .nv.info.triton__0d1d2d3d4d5d6de7de --------------------------
	.section	.nv.info.triton__0d1d2d3d4d5d6de7de,"",@"SHT_CUDA_INFO"
	.align	4


	//----- nvinfo : EIATTR_CUDA_API_VERSION
	.align		4
        /*0000*/ 	.byte	0x04, 0x37
        /*0002*/ 	.short	(.L_9 - .L_8)
.L_8:
        /*0004*/ 	.word	0x0000007b


	//----- nvinfo : EIATTR_PARAM_CBANK
	.align		4
.L_9:
        /*0008*/ 	.byte	0x04, 0x0a
        /*000a*/ 	.short	(.L_11 - .L_10)
	.align		4
.L_10:
        /*000c*/ 	.word	index@(.nv.constant0.triton__0d1d2d3d4d5d6de7de)
        /*0010*/ 	.short	0x0160
        /*0012*/ 	.short	0x0038


	//----- nvinfo : EIATTR_CBANK_PARAM_SIZE
	.align		4
.L_11:
        /*0014*/ 	.byte	0x03, 0x19
        /*0016*/ 	.short	0x0038


	//----- nvinfo : EIATTR_KPARAM_INFO
	.align		4
        /*0018*/ 	.byte	0x04, 0x17
        /*001a*/ 	.short	(.L_13 - .L_12)
.L_12:
        /*001c*/ 	.word	0x00000000
        /*0020*/ 	.short	0x0007
        /*0022*/ 	.short	0x0034
        /*0024*/ 	.byte	0x00, 0xf0, 0x11, 0x00


	//----- nvinfo : EIATTR_KPARAM_INFO
	.align		4
.L_13:
        /*0028*/ 	.byte	0x04, 0x17
        /*002a*/ 	.short	(.L_15 - .L_14)
.L_14:
        /*002c*/ 	.word	0x00000000
        /*0030*/ 	.short	0x0006
        /*0032*/ 	.short	0x0030
        /*0034*/ 	.byte	0x00, 0xf0, 0x11, 0x00


	//----- nvinfo : EIATTR_KPARAM_INFO
	.align		4
.L_15:
        /*0038*/ 	.byte	0x04, 0x17
        /*003a*/ 	.short	(.L_17 - .L_16)
.L_16:
        /*003c*/ 	.word	0x00000000
        /*0040*/ 	.short	0x0005
        /*0042*/ 	.short	0x0028
        /*0044*/ 	.byte	0x00, 0xf0, 0x21, 0x00


	//----- nvinfo : EIATTR_KPARAM_INFO
	.align		4
.L_17:
        /*0048*/ 	.byte	0x04, 0x17
        /*004a*/ 	.short	(.L_19 - .L_18)
.L_18:
        /*004c*/ 	.word	0x00000000
        /*0050*/ 	.short	0x0004
        /*0052*/ 	.short	0x0020
        /*0054*/ 	.byte	0x00, 0xf0, 0x21, 0x00


	//----- nvinfo : EIATTR_KPARAM_INFO
	.align		4
.L_19:
        /*0058*/ 	.byte	0x04, 0x17
        /*005a*/ 	.short	(.L_21 - .L_20)
.L_20:
        /*005c*/ 	.word	0x00000000
        /*0060*/ 	.short	0x0003
        /*0062*/ 	.short	0x0018
        /*0064*/ 	.byte	0x00, 0xf0, 0x21, 0x00


	//----- nvinfo : EIATTR_KPARAM_INFO
	.align		4
.L_21:
        /*0068*/ 	.byte	0x04, 0x17
        /*006a*/ 	.short	(.L_23 - .L_22)
.L_22:
        /*006c*/ 	.word	0x00000000
        /*0070*/ 	.short	0x0002
        /*0072*/ 	.short	0x0010
        /*0074*/ 	.byte	0x00, 0xf0, 0x21, 0x00


	//----- nvinfo : EIATTR_KPARAM_INFO
	.align		4
.L_23:
        /*0078*/ 	.byte	0x04, 0x17
        /*007a*/ 	.short	(.L_25 - .L_24)
.L_24:
        /*007c*/ 	.word	0x00000000
        /*0080*/ 	.short	0x0001
        /*0082*/ 	.short	0x0008
        /*0084*/ 	.byte	0x00, 0xf0, 0x21, 0x00


	//----- nvinfo : EIATTR_KPARAM_INFO
	.align		4
.L_25:
        /*0088*/ 	.byte	0x04, 0x17
        /*008a*/ 	.short	(.L_27 - .L_26)
.L_26:
        /*008c*/ 	.word	0x00000000
        /*0090*/ 	.short	0x0000
        /*0092*/ 	.short	0x0000
        /*0094*/ 	.byte	0x00, 0xf0, 0x21, 0x00


	//----- nvinfo : EIATTR_MAXREG_COUNT
	.align		4
.L_27:
        /*0098*/ 	.byte	0x03, 0x1b
        /*009a*/ 	.short	0x00ff


	//----- nvinfo : EIATTR_EXIT_INSTR_OFFSETS
	.align		4
        /*009c*/ 	.byte	0x04, 0x1c
        /*009e*/ 	.short	(.L_29 - .L_28)


	//   ....[0]....
.L_28:
        /*00a0*/ 	.word	0x00002c50


	//   ....[1]....
        /*00a4*/ 	.word	0x00002c70


	//----- nvinfo : EIATTR_MAX_THREADS
	.align		4
.L_29:
        /*00a8*/ 	.byte	0x04, 0x05
        /*00aa*/ 	.short	(.L_31 - .L_30)
.L_30:
        /*00ac*/ 	.word	0x00000100
        /*00b0*/ 	.word	0x00000001
        /*00b4*/ 	.word	0x00000001
.L_31:


//--------------------- .nv.rel.action            --------------------------
	.section	.nv.rel.action,"",@"SHT_CUDA_RELOCINFO"
	.align	8
	.sectionentsize	8
        /*0000*/ 	.byte	0x73, 0x00, 0x00, 0x00, 0x00, 0x00, 0x00, 0x00, 0x00, 0x00, 0x00, 0x11, 0x25, 0x00, 0x05, 0x36


//--------------------- .nv.constant0.triton__0d1d2d3d4d5d6de7de --------------------------
	.section	.nv.constant0.triton__0d1d2d3d4d5d6de7de,"a",@progbits
	.align	4
.nv.constant0.triton__0d1d2d3d4d5d6de7de:
	.zero		408


//--------------------- .text.triton__0d1d2d3d4d5d6de7de --------------------------
	.section	.text.triton__0d1d2d3d4d5d6de7de,"ax",@progbits
	.sectionflags	@"SHF_BARRIERS=1"
	.sectioninfo	@"SHI_REGISTERS=59"
	.align	128
        .global         triton__0d1d2d3d4d5d6de7de
        .type           triton__0d1d2d3d4d5d6de7de,@function
        .size           triton__0d1d2d3d4d5d6de7de,(.L_x_1 - triton__0d1d2d3d4d5d6de7de)
        .other          triton__0d1d2d3d4d5d6de7de,@"STO_CUDA_ENTRY STV_DEFAULT"
triton__0d1d2d3d4d5d6de7de:
.text.triton__0d1d2d3d4d5d6de7de:
[----:B------:R-:W-:-:S02]  /*0000*/  IMAD.MOV.U32 R1, RZ, RZ, c[0x0][0x28] ;  /* 0x00000a00ff017624 */ /* 0x000fc400078e00ff */
[----:B------:R-:W0:Y:S01]  /*0010*/  S2R R37, SR_TID.X ;  /* 0x0000000000257919 */ /* 0x000e220000002100 */
[----:B------:R-:W-:Y:S01]  /*0020*/  IMAD.MOV.U32 R44, RZ, RZ, 0x2 ;  /* 0x00000002ff2c7424 */ /* 0x000fe200078e00ff */
[----:B------:R-:W-:Y:S01]  /*0030*/  CS2R R20, SRZ ;  /* 0x0000000000147805 */ /* 0x000fe2000001ff00 */
[----:B------:R-:W-:Y:S01]  /*0040*/  CS2R R22, SRZ ;  /* 0x0000000000167805 */ /* 0x000fe2000001ff00 */
[----:B------:R-:W1:Y:S01]  /*0050*/  S2R R36, SR_CTAID.Y ;  /* 0x0000000000247919 */ /* 0x000e620000002600 */
[----:B------:R-:W-:Y:S01]  /*0060*/  IMAD.MOV.U32 R38, RZ, RZ, 0x2 ;  /* 0x00000002ff267424 */ /* 0x000fe200078e00ff */
[----:B------:R-:W-:Y:S01]  /*0070*/  ULDC.64 UR4, c[0x0][0x118] ;  /* 0x0000460000047ab9 */ /* 0x000fe20000000a00 */
[----:B------:R-:W-:Y:S01]  /*0080*/  CS2R R24, SRZ ;  /* 0x0000000000187805 */ /* 0x000fe2000001ff00 */
[----:B------:R-:W2:Y:S01]  /*0090*/  S2R R33, SR_CTAID.X ;  /* 0x0000000000217919 */ /* 0x000ea20000002500 */
[----:B------:R-:W-:Y:S01]  /*00a0*/  CS2R R26, SRZ ;  /* 0x00000000001a7805 */ /* 0x000fe2000001ff00 */
[----:B0-----:R-:W-:Y:S01]  /*00b0*/  SHF.R.U32.HI R5, RZ, 0x1, R37 ;  /* 0x00000001ff057819 */ /* 0x001fe20000011625 */
[----:B------:R-:W-:-:S03]  /*00c0*/  IMAD.SHL.U32 R6, R37, 0x8, RZ ;  /* 0x0000000825067824 */ /* 0x000fc600078e00ff */
[----:B------:R-:W-:Y:S02]  /*00d0*/  SGXT.U32 R5, R5, 0x7 ;  /* 0x000000070505781a */ /* 0x000fe40000000000 */
[----:B------:R-:W-:Y:S02]  /*00e0*/  LOP3.LUT R6, R6, 0x8, RZ, 0xc0, !PT ;  /* 0x0000000806067812 */ /* 0x000fe400078ec0ff */
[----:B-1----:R-:W-:Y:S01]  /*00f0*/  PRMT R3, R5, 0x6540, R36 ;  /* 0x0000654005037816 */ /* 0x002fe20000000024 */
[----:B--2---:R-:W-:-:S03]  /*0100*/  IMAD.SHL.U32 R33, R33, 0x10, RZ ;  /* 0x0000001021217824 */ /* 0x004fc600078e00ff */
[----:B------:R-:W-:-:S04]  /*0110*/  SHF.R.S32.HI R2, RZ, 0x1f, R3 ;  /* 0x0000001fff027819 */ /* 0x000fc80000011403 */
[CC--:B------:R-:W-:Y:S02]  /*0120*/  LEA.HI R7, R2.reuse, R3.reuse, RZ, 0xb ;  /* 0x0000000302077211 */ /* 0x0c0fe400078f58ff */
[----:B------:R-:W-:Y:S02]  /*0130*/  LEA.HI R2, R2, R3, RZ, 0xd ;  /* 0x0000000302027211 */ /* 0x000fe400078f68ff */
[----:B------:R-:W-:Y:S02]  /*0140*/  SHF.R.S32.HI R0, RZ, 0xb, R7 ;  /* 0x0000000bff007819 */ /* 0x000fe40000011407 */
[C---:B------:R-:W-:Y:S01]  /*0150*/  LOP3.LUT R8, R2.reuse, 0xffe000, RZ, 0xc0, !PT ;  /* 0x00ffe00002087812 */ /* 0x040fe200078ec0ff */
[----:B------:R-:W-:Y:S01]  /*0160*/  IMAD.SHL.U32 R2, R2, 0x80, RZ ;  /* 0x0000008002027824 */ /* 0x000fe200078e00ff */
[----:B------:R-:W-:Y:S02]  /*0170*/  LEA.HI R4, R0, R0, RZ, 0x2 ;  /* 0x0000000000047211 */ /* 0x000fe400078f10ff */
[----:B------:R-:W-:Y:S01]  /*0180*/  LOP3.LUT R10, R7, 0xfff800, RZ, 0xc0, !PT ;  /* 0x00fff800070a7812 */ /* 0x000fe200078ec0ff */
[----:B------:R-:W-:Y:S01]  /*0190*/  IMAD.IADD R49, R3, 0x1, -R8 ;  /* 0x0000000103317824 */ /* 0x000fe200078e0a08 */
[----:B------:R-:W-:-:S02]  /*01a0*/  LOP3.LUT R9, R4, 0xfffffffc, RZ, 0xc0, !PT ;  /* 0xfffffffc04097812 */ /* 0x000fc400078ec0ff */
[----:B------:R-:W-:Y:S02]  /*01b0*/  LOP3.LUT R4, R33, R6, RZ, 0xfc, !PT ;  /* 0x0000000621047212 */ /* 0x000fe400078efcff */
[----:B------:R-:W-:Y:S01]  /*01c0*/  LOP3.LUT R2, R2, 0xfff00000, RZ, 0xc0, !PT ;  /* 0xfff0000002027812 */ /* 0x000fe200078ec0ff */
[----:B------:R-:W-:Y:S01]  /*01d0*/  IMAD.IADD R0, R0, 0x1, -R9 ;  /* 0x0000000100007824 */ /* 0x000fe200078e0a09 */
[----:B------:R-:W-:Y:S01]  /*01e0*/  IADD3 R8, R4, -0x80, RZ ;  /* 0xffffff8004087810 */ /* 0x000fe20007ffe0ff */
[----:B------:R-:W-:Y:S02]  /*01f0*/  IMAD.IADD R9, R3, 0x1, -R10 ;  /* 0x0000000103097824 */ /* 0x000fe400078e0a0a */
[----:B------:R-:W-:Y:S01]  /*0200*/  IMAD R49, R49, 0x100, R2 ;  /* 0x0000010031317824 */ /* 0x000fe200078e0202 */
[----:B------:R-:W-:Y:S01]  /*0210*/  ISETP.GE.AND P0, PT, R0, 0x2, PT ;  /* 0x000000020000780c */ /* 0x000fe20003f06270 */
[----:B------:R-:W-:Y:S02]  /*0220*/  IMAD R9, R9, 0x100, R4 ;  /* 0x0000010009097824 */ /* 0x000fe400078e0204 */
[----:B------:R-:W-:Y:S01]  /*0230*/  IMAD.IADD R11, R49, 0x1, R8 ;  /* 0x00000001310b7824 */ /* 0x000fe200078e0208 */
[----:B------:R-:W-:-:S02]  /*0240*/  ISETP.GT.AND P3, PT, R4, 0x7f, !P0 ;  /* 0x0000007f0400780c */ /* 0x000fc40004764270 */
[----:B------:R-:W-:Y:S01]  /*0250*/  IADD3 R29, R9, -0x80, RZ ;  /* 0xffffff80091d7810 */ /* 0x000fe20007ffe0ff */
[----:B------:R-:W-:Y:S01]  /*0260*/  IMAD.WIDE R10, R11, R44, c[0x0][0x160] ;  /* 0x000058000b0a7625 */ /* 0x000fe200078e022c */
[----:B------:R-:W-:-:S03]  /*0270*/  ISETP.LT.AND P5, PT, R4, 0x100, P3 ;  /* 0x000001000400780c */ /* 0x000fc60001fa1270 */
[----:B------:R-:W-:Y:S01]  /*0280*/  IMAD.WIDE R28, R29, R38, c[0x0][0x170] ;  /* 0x00005c001d1c7625 */ /* 0x000fe200078e0226 */
[----:B------:R-:W-:-:S09]  /*0290*/  ISETP.LT.AND P4, PT, R4, 0x100, !P0 ;  /* 0x000001000400780c */ /* 0x000fd20004781270 */
[----:B------:R0:W2:Y:S01]  /*02a0*/  @P5 LDG.E.EL.128 R20, [R10.64] ;  /* 0x000000040a145981 */ /* 0x0000a2000c2e1d00 */
[----:B------:R-:W-:-:S03]  /*02b0*/  IMAD.IADD R7, R4, 0x1, R49 ;  /* 0x0000000104077824 */ /* 0x000fc600078e0231 */
[----:B------:R1:W3:Y:S01]  /*02c0*/  @P5 LDG.E.EL.128 R24, [R28.64] ;  /* 0x000000041c185981 */ /* 0x0002e2000c2e1d00 */
[----:B------:R-:W-:Y:S01]  /*02d0*/  CS2R R12, SRZ ;  /* 0x00000000000c7805 */ /* 0x000fe2000001ff00 */
[----:B------:R-:W-:Y:S01]  /*02e0*/  CS2R R14, SRZ ;  /* 0x00000000000e7805 */ /* 0x000fe2000001ff00 */
[----:B------:R-:W-:Y:S01]  /*02f0*/  CS2R R16, SRZ ;  /* 0x0000000000107805 */ /* 0x000fe2000001ff00 */
[----:B------:R-:W-:Y:S01]  /*0300*/  CS2R R18, SRZ ;  /* 0x0000000000127805 */ /* 0x000fe2000001ff00 */
[----:B------:R-:W-:-:S04]  /*0310*/  IMAD.WIDE R34, R9, R44, c[0x0][0x168] ;  /* 0x00005a0009227625 */ /* 0x000fc800078e022c */
[----:B-1----:R-:W-:Y:S01]  /*0320*/  IMAD.WIDE R28, R7, R44, c[0x0][0x160] ;  /* 0x00005800071c7625 */ /* 0x002fe200078e022c */
[----:B------:R-:W4:Y:S04]  /*0330*/  @P4 LDG.E.EL.128 R16, [R34.64] ;  /* 0x0000000422104981 */ /* 0x000f28000c2e1d00 */
[----:B------:R3:W5:Y:S01]  /*0340*/  @P4 LDG.E.EL.128 R12, [R28.64] ;  /* 0x000000041c0c4981 */ /* 0x000762000c2e1d00 */
[----:B0-----:R-:W-:-:S04]  /*0350*/  LOP3.LUT R11, R3, 0x80, RZ, 0xfc, !PT ;  /* 0x00000080030b7812 */ /* 0x001fc800078efcff */
[----:B------:R-:W-:-:S04]  /*0360*/  SHF.R.S32.HI R8, RZ, 0x1f, R11 ;  /* 0x0000001fff087819 */ /* 0x000fc8000001140b */
[----:B------:R-:W-:-:S04]  /*0370*/  LEA.HI R30, R8, R11, RZ, 0xb ;  /* 0x0000000b081e7211 */ /* 0x000fc800078f58ff */
[----:B------:R-:W-:-:S04]  /*0380*/  SHF.R.S32.HI R7, RZ, 0xb, R30 ;  /* 0x0000000bff077819 */ /* 0x000fc8000001141e */
[----:B------:R-:W-:-:S04]  /*0390*/  LEA.HI R10, R7, R7, RZ, 0x2 ;  /* 0x00000007070a7211 */ /* 0x000fc800078f10ff */
[----:B------:R-:W-:-:S05]  /*03a0*/  LOP3.LUT R10, R10, 0xfffffffc, RZ, 0xc0, !PT ;  /* 0xfffffffc0a0a7812 */ /* 0x000fca00078ec0ff */
[----:B------:R-:W-:Y:S01]  /*03b0*/  IMAD.IADD R7, R7, 0x1, -R10 ;  /* 0x0000000107077824 */ /* 0x000fe200078e0a0a */
[----:B------:R-:W-:-:S04]  /*03c0*/  LEA.HI R8, R8, R11, RZ, 0xd ;  /* 0x0000000b08087211 */ /* 0x000fc800078f68ff */
[C---:B------:R-:W-:Y:S01]  /*03d0*/  LOP3.LUT R32, R8.reuse, 0xffe000, RZ, 0xc0, !PT ;  /* 0x00ffe00008207812 */ /* 0x040fe200078ec0ff */
[----:B------:R-:W-:-:S04]  /*03e0*/  IMAD.SHL.U32 R8, R8, 0x80, RZ ;  /* 0x0000008008087824 */ /* 0x000fc800078e00ff */
[----:B------:R-:W-:Y:S01]  /*03f0*/  IMAD.IADD R47, R11, 0x1, -R32 ;  /* 0x000000010b2f7824 */ /* 0x000fe200078e0a20 */
[----:B------:R-:W-:Y:S02]  /*0400*/  LOP3.LUT R8, R8, 0xfff00000, RZ, 0xc0, !PT ;  /* 0xfff0000008087812 */ /* 0x000fe400078ec0ff */
[----:B------:R-:W-:-:S03]  /*0410*/  ISETP.GE.AND P1, PT, R7, 0x2, PT ;  /* 0x000000020700780c */ /* 0x000fc60003f26270 */
[----:B------:R-:W-:Y:S01]  /*0420*/  IMAD R47, R47, 0x100, R8 ;  /* 0x000001002f2f7824 */ /* 0x000fe200078e0208 */
[----:B------:R-:W-:Y:S02]  /*0430*/  LOP3.LUT R30, R30, 0xfff800, RZ, 0xc0, !PT ;  /* 0x00fff8001e1e7812 */ /* 0x000fe400078ec0ff */
[----:B------:R-:W-:Y:S02]  /*0440*/  ISETP.LT.AND P2, PT, R4, 0x100, !P1 ;  /* 0x000001000400780c */ /* 0x000fe40004f41270 */
[----:B--2---:R-:W-:-:S04]  /*0450*/  SEL R20, R20, RZ, P5 ;  /* 0x000000ff14147207 */ /* 0x004fc80002800000 */
[----:B------:R-:W-:Y:S02]  /*0460*/  PRMT R10, R20, 0x7632, R10 ;  /* 0x00007632140a7816 */ /* 0x000fe4000000000a */
[----:B---3--:R-:W-:Y:S01]  /*0470*/  SEL R29, R24, RZ, P5 ;  /* 0x000000ff181d7207 */ /* 0x008fe20002800000 */
[----:B------:R-:W-:Y:S02]  /*0480*/  IMAD.U32 R20, R20, 0x10000, RZ ;  /* 0x0001000014147824 */ /* 0x000fe400078e00ff */
[----:B------:R-:W-:Y:S01]  /*0490*/  IMAD.U32 R24, R10, 0x10000, RZ ;  /* 0x000100000a187824 */ /* 0x000fe200078e00ff */
[C---:B------:R-:W-:Y:S02]  /*04a0*/  PRMT R28, R29.reuse, 0x7632, R28 ;  /* 0x000076321d1c7816 */ /* 0x040fe4000000001c */
[----:B------:R-:W-:Y:S01]  /*04b0*/  LOP3.LUT R10, R20, 0x80000000, RZ, 0x3c, !PT ;  /* 0x80000000140a7812 */ /* 0x000fe200078e3cff */
[----:B------:R-:W-:Y:S01]  /*04c0*/  IMAD.U32 R29, R29, 0x10000, RZ ;  /* 0x000100001d1d7824 */ /* 0x000fe200078e00ff */
[----:B------:R-:W-:Y:S01]  /*04d0*/  LOP3.LUT R20, R24, 0x80000000, RZ, 0x3c, !PT ;  /* 0x8000000018147812 */ /* 0x000fe200078e3cff */
[----:B------:R-:W-:Y:S01]  /*04e0*/  IMAD.U32 R31, R28, 0x10000, RZ ;  /* 0x000100001c1f7824 */ /* 0x000fe200078e00ff */
[----:B----4-:R-:W-:-:S02]  /*04f0*/  SEL R16, R16, RZ, P4 ;  /* 0x000000ff10107207 */ /* 0x010fc40002000000 */
[----:B-----5:R-:W-:Y:S01]  /*0500*/  SEL R35, R12, RZ, P4 ;  /* 0x000000ff0c237207 */ /* 0x020fe20002000000 */
[----:B------:R-:W-:Y:S01]  /*0510*/  FFMA R24, R10, R29, RZ ;  /* 0x0000001d0a187223 */ /* 0x000fe200000000ff */
[----:B------:R-:W-:Y:S01]  /*0520*/  FFMA R31, R20, R31, RZ ;  /* 0x0000001f141f7223 */ /* 0x000fe200000000ff */
[----:B------:R-:W-:Y:S02]  /*0530*/  PRMT R12, R16, 0x7632, R12 ;  /* 0x00007632100c7816 */ /* 0x000fe4000000000c */
[----:B------:R-:W-:Y:S02]  /*0540*/  PRMT R10, R35, 0x7632, R10 ;  /* 0x00007632230a7816 */ /* 0x000fe4000000000a */
[----:B------:R-:W-:Y:S01]  /*0550*/  FSEL R31, R31, RZ, P3 ;  /* 0x000000ff1f1f7208 */ /* 0x000fe20001800000 */
[----:B------:R-:W-:Y:S02]  /*0560*/  IMAD.U32 R12, R12, 0x10000, RZ ;  /* 0x000100000c0c7824 */ /* 0x000fe400078e00ff */
[----:B------:R-:W-:Y:S01]  /*0570*/  IMAD.U32 R10, R10, 0x10000, RZ ;  /* 0x000100000a0a7824 */ /* 0x000fe200078e00ff */
[----:B------:R-:W-:-:S03]  /*0580*/  SEL R43, R21, RZ, P5 ;  /* 0x000000ff152b7207 */ /* 0x000fc60002800000 */
[----:B------:R-:W-:Y:S01]  /*0590*/  FFMA R42, R10, R12, R31 ;  /* 0x0000000c0a2a7223 */ /* 0x000fe2000000001f */
[----:B------:R-:W-:Y:S01]  /*05a0*/  IADD3 R10, R4, -0x80, RZ ;  /* 0xffffff80040a7810 */ /* 0x000fe20007ffe0ff */
[----:B------:R-:W-:Y:S01]  /*05b0*/  IMAD.U32 R39, R35, 0x10000, RZ ;  /* 0x0001000023277824 */ /* 0x000fe200078e00ff */
[----:B------:R-:W-:Y:S01]  /*05c0*/  FSEL R24, R24, RZ, P3 ;  /* 0x000000ff18187208 */ /* 0x000fe20001800000 */
[----:B------:R-:W-:Y:S02]  /*05d0*/  IMAD.U32 R35, R16, 0x10000, RZ ;  /* 0x0001000010237824 */ /* 0x000fe400078e00ff */
[----:B------:R-:W-:Y:S01]  /*05e0*/  IMAD.IADD R45, R47, 0x1, R10 ;  /* 0x000000012f2d7824 */ /* 0x000fe200078e020a */
[----:B------:R-:W-:Y:S01]  /*05f0*/  SEL R32, R22, RZ, P5 ;  /* 0x000000ff16207207 */ /* 0x000fe20002800000 */
[----:B------:R-:W-:Y:S01]  /*0600*/  IMAD.U32 R10, R43, 0x10000, RZ ;  /* 0x000100002b0a7824 */ /* 0x000fe200078e00ff */
[----:B------:R-:W-:Y:S01]  /*0610*/  SEL R16, R25, RZ, P5 ;  /* 0x000000ff19107207 */ /* 0x000fe20002800000 */
[----:B------:R-:W-:Y:S01]  /*0620*/  FFMA R39, R39, R35, R24 ;  /* 0x0000002327277223 */ /* 0x000fe20000000018 */
[----:B------:R-:W-:Y:S01]  /*0630*/  IMAD.IADD R35, R11, 0x1, -R30 ;  /* 0x000000010b237824 */ /* 0x000fe200078e0a1e */
[----:B------:R-:W-:-:S02]  /*0640*/  SEL R34, R23, RZ, P5 ;  /* 0x000000ff17227207 */ /* 0x000fc40002800000 */
[----:B------:R-:W-:Y:S02]  /*0650*/  SEL R46, R26, RZ, P5 ;  /* 0x000000ff1a2e7207 */ /* 0x000fe40002800000 */
[----:B------:R-:W-:Y:S01]  /*0660*/  SEL R48, R27, RZ, P5 ;  /* 0x000000ff1b307207 */ /* 0x000fe20002800000 */
[C---:B------:R-:W-:Y:S01]  /*0670*/  IMAD.IADD R29, R4.reuse, 0x1, R47 ;  /* 0x00000001041d7824 */ /* 0x040fe200078e022f */
[----:B------:R-:W-:Y:S01]  /*0680*/  ISETP.GT.AND P5, PT, R4, 0x7f, !P1 ;  /* 0x0000007f0400780c */ /* 0x000fe20004fa4270 */
[----:B------:R-:W-:Y:S01]  /*0690*/  IMAD R35, R35, 0x100, R4 ;  /* 0x0000010023237824 */ /* 0x000fe200078e0204 */
[----:B------:R-:W-:Y:S01]  /*06a0*/  LOP3.LUT R10, R10, 0x80000000, RZ, 0x3c, !PT ;  /* 0x800000000a0a7812 */ /* 0x000fe200078e3cff */
[----:B------:R-:W-:Y:S02]  /*06b0*/  IMAD.U32 R12, R32, 0x10000, RZ ;  /* 0x00010000200c7824 */ /* 0x000fe400078e00ff */
[----:B------:R-:W-:Y:S01]  /*06c0*/  IMAD.U32 R51, R16, 0x10000, RZ ;  /* 0x0001000010337824 */ /* 0x000fe200078e00ff */
[----:B------:R-:W-:Y:S01]  /*06d0*/  CS2R R20, SRZ ;  /* 0x0000000000147805 */ /* 0x000fe2000001ff00 */
[----:B------:R-:W-:Y:S01]  /*06e0*/  CS2R R22, SRZ ;  /* 0x0000000000167805 */ /* 0x000fe2000001ff00 */
[----:B------:R-:W-:Y:S01]  /*06f0*/  ISETP.LT.AND P6, PT, R4, 0x100, P5 ;  /* 0x000001000400780c */ /* 0x000fe20002fc1270 */
[-C--:B------:R-:W-:Y:S01]  /*0700*/  IMAD.WIDE R28, R29, R44.reuse, c[0x0][0x160] ;  /* 0x000058001d1c7625 */ /* 0x080fe200078e022c */
[----:B------:R-:W-:Y:S01]  /*0710*/  CS2R R24, SRZ ;  /* 0x0000000000187805 */ /* 0x000fe2000001ff00 */
[----:B------:R-:W-:Y:S01]  /*0720*/  CS2R R26, SRZ ;  /* 0x00000000001a7805 */ /* 0x000fe2000001ff00 */
[----:B------:R-:W-:Y:S01]  /*0730*/  FFMA R10, R10, R51, RZ ;  /* 0x000000330a0a7223 */ /* 0x000fe200000000ff */
[-C--:B------:R-:W-:Y:S01]  /*0740*/  IMAD.WIDE R40, R35, R44.reuse, c[0x0][0x168] ;  /* 0x00005a0023287625 */ /* 0x080fe200078e022c */
[----:B------:R-:W-:Y:S01]  /*0750*/  LOP3.LUT R12, R12, 0x80000000, RZ, 0x3c, !PT ;  /* 0x800000000c0c7812 */ /* 0x000fe200078e3cff */
[----:B------:R0:W2:Y:S01]  /*0760*/  @P2 LDG.E.EL.128 R20, [R28.64] ;  /* 0x000000041c142981 */ /* 0x0000a2000c2e1d00 */
[----:B------:R-:W-:Y:S01]  /*0770*/  SEL R50, R13, RZ, P4 ;  /* 0x000000ff0d327207 */ /* 0x000fe20002000000 */
[----:B------:R-:W-:Y:S01]  /*0780*/  IMAD.U32 R53, R46, 0x10000, RZ ;  /* 0x000100002e357824 */ /* 0x000fe200078e00ff */
[----:B------:R-:W-:Y:S01]  /*0790*/  SEL R51, R17, RZ, P4 ;  /* 0x000000ff11337207 */ /* 0x000fe20002000000 */
[----:B------:R-:W-:Y:S01]  /*07a0*/  CS2R R30, SRZ ;  /* 0x00000000001e7805 */ /* 0x000fe2000001ff00 */
[----:B------:R1:W3:Y:S01]  /*07b0*/  @P2 LDG.E.EL.128 R24, [R40.64] ;  /* 0x0000000428182981 */ /* 0x0002e2000c2e1d00 */
[----:B------:R-:W-:Y:S01]  /*07c0*/  FSEL R10, R10, RZ, P3 ;  /* 0x000000ff0a0a7208 */ /* 0x000fe20001800000 */
[----:B------:R-:W-:Y:S01]  /*07d0*/  IMAD.WIDE R44, R45, R44, c[0x0][0x160] ;  /* 0x000058002d2c7625 */ /* 0x000fe200078e022c */
[----:B------:R-:W-:Y:S01]  /*07e0*/  FFMA R12, R12, R53, RZ ;  /* 0x000000350c0c7223 */ /* 0x000fe200000000ff */
[----:B0-----:R-:W-:-:S02]  /*07f0*/  CS2R R28, SRZ ;  /* 0x00000000001c7805 */ /* 0x001fc4000001ff00 */
[----:B------:R-:W-:Y:S01]  /*0800*/  IMAD.U32 R13, R51, 0x10000, RZ ;  /* 0x00010000330d7824 */ /* 0x000fe200078e00ff */
[----:B------:R-:W-:Y:S01]  /*0810*/  SEL R52, R18, RZ, P4 ;  /* 0x000000ff12347207 */ /* 0x000fe20002000000 */
[----:B-1----:R-:W-:Y:S01]  /*0820*/  IMAD.U32 R41, R50, 0x10000, RZ ;  /* 0x0001000032297824 */ /* 0x002fe200078e00ff */
[----:B------:R-:W-:Y:S01]  /*0830*/  SEL R40, R14, RZ, P4 ;  /* 0x000000ff0e287207 */ /* 0x000fe20002000000 */
[----:B------:R0:W4:Y:S01]  /*0840*/  @P6 LDG.E.EL.128 R28, [R44.64] ;  /* 0x000000042c1c6981 */ /* 0x000122000c2e1d00 */
[----:B------:R-:W-:Y:S01]  /*0850*/  FSEL R12, R12, RZ, P3 ;  /* 0x000000ff0c0c7208 */ /* 0x000fe20001800000 */
[----:B------:R-:W-:Y:S01]  /*0860*/  FFMA R41, R41, R13, R10 ;  /* 0x0000000d29297223 */ /* 0x000fe2000000000a */
[----:B------:R-:W-:Y:S02]  /*0870*/  IMAD.U32 R10, R34, 0x10000, RZ ;  /* 0x00010000220a7824 */ /* 0x000fe400078e00ff */
[----:B------:R-:W-:Y:S02]  /*0880*/  IMAD.U32 R13, R40, 0x10000, RZ ;  /* 0x00010000280d7824 */ /* 0x000fe400078e00ff */
[----:B0-----:R-:W-:Y:S01]  /*0890*/  IMAD.U32 R44, R52, 0x10000, RZ ;  /* 0x00010000342c7824 */ /* 0x001fe200078e00ff */
[----:B------:R-:W-:-:S03]  /*08a0*/  LOP3.LUT R10, R10, 0x80000000, RZ, 0x3c, !PT ;  /* 0x800000000a0a7812 */ /* 0x000fc600078e3cff */
[----:B------:R-:W-:Y:S01]  /*08b0*/  FFMA R44, R13, R44, R12 ;  /* 0x0000002c0d2c7223 */ /* 0x000fe2000000000c */
[----:B------:R-:W-:Y:S01]  /*08c0*/  IMAD.U32 R13, R48, 0x10000, RZ ;  /* 0x00010000300d7824 */ /* 0x000fe200078e00ff */
[----:B------:R-:W-:Y:S02]  /*08d0*/  SEL R53, R15, RZ, P4 ;  /* 0x000000ff0f357207 */ /* 0x000fe40002000000 */
[----:B------:R-:W-:Y:S01]  /*08e0*/  SEL R54, R19, RZ, P4 ;  /* 0x000000ff13367207 */ /* 0x000fe20002000000 */
[----:B------:R-:W-:Y:S01]  /*08f0*/  FFMA R10, R10, R13, RZ ;  /* 0x0000000d0a0a7223 */ /* 0x000fe200000000ff */
[----:B------:R-:W-:Y:S01]  /*0900*/  PRMT R16, R16, 0x7632, R16 ;  /* 0x0000763210107816 */ /* 0x000fe20000000010 */
[----:B------:R-:W-:Y:S01]  /*0910*/  IMAD.U32 R45, R53, 0x10000, RZ ;  /* 0x00010000352d7824 */ /* 0x000fe200078e00ff */
[----:B------:R-:W-:Y:S01]  /*0920*/  IADD3 R17, R35, -0x80, RZ ;  /* 0xffffff8023117810 */ /* 0x000fe20007ffe0ff */
[----:B------:R-:W-:Y:S01]  /*0930*/  IMAD.U32 R12, R54, 0x10000, RZ ;  /* 0x00010000360c7824 */ /* 0x000fe200078e00ff */
[----:B------:R-:W-:Y:S01]  /*0940*/  FSEL R10, R10, RZ, P3 ;  /* 0x000000ff0a0a7208 */ /* 0x000fe20001800000 */
[----:B------:R-:W-:Y:S01]  /*0950*/  IMAD.U32 R19, R16, 0x10000, RZ ;  /* 0x0001000010137824 */ /* 0x000fe200078e00ff */
[----:B------:R-:W-:Y:S01]  /*0960*/  CS2R R14, SRZ ;  /* 0x00000000000e7805 */ /* 0x000fe2000001ff00 */
[----:B------:R-:W-:-:S02]  /*0970*/  IMAD.WIDE R16, R17, R38, c[0x0][0x170] ;  /* 0x00005c0011107625 */ /* 0x000fc400078e0226 */
[----:B------:R-:W-:Y:S02]  /*0980*/  FFMA R45, R45, R12, R10 ;  /* 0x0000000c2d2d7223 */ /* 0x000fe4000000000a */
[----:B------:R-:W-:-:S06]  /*0990*/  CS2R R12, SRZ ;  /* 0x00000000000c7805 */ /* 0x000fcc000001ff00 */
[----:B------:R0:W5:Y:S01]  /*09a0*/  @P6 LDG.E.EL.128 R12, [R16.64] ;  /* 0x00000004100c6981 */ /* 0x000162000c2e1d00 */
[----:B------:R-:W-:-:S05]  /*09b0*/  PRMT R43, R43, 0x7632, R43 ;  /* 0x000076322b2b7816 */ /* 0x000fca000000002b */
[----:B------:R-:W-:Y:S01]  /*09c0*/  IMAD.U32 R10, R43, 0x10000, RZ ;  /* 0x000100002b0a7824 */ /* 0x000fe200078e00ff */
[----:B------:R-:W-:-:S04]  /*09d0*/  PRMT R32, R32, 0x7632, R32 ;  /* 0x0000763220207816 */ /* 0x000fc80000000020 */
[----:B------:R-:W-:Y:S02]  /*09e0*/  LOP3.LUT R10, R10, 0x80000000, RZ, 0x3c, !PT ;  /* 0x800000000a0a7812 */ /* 0x000fe400078e3cff */
[----:B------:R-:W-:-:S03]  /*09f0*/  PRMT R34, R34, 0x7632, R34 ;  /* 0x0000763222227816 */ /* 0x000fc60000000022 */
[----:B------:R-:W-:Y:S01]  /*0a00*/  FFMA R19, R10, R19, RZ ;  /* 0x000000130a137223 */ /* 0x000fe200000000ff */
[----:B------:R-:W-:Y:S01]  /*0a10*/  IMAD.U32 R10, R32, 0x10000, RZ ;  /* 0x00010000200a7824 */ /* 0x000fe200078e00ff */
[----:B------:R-:W-:Y:S01]  /*0a20*/  PRMT R46, R46, 0x7632, R46 ;  /* 0x000076322e2e7816 */ /* 0x000fe2000000002e */
[----:B------:R-:W-:Y:S01]  /*0a30*/  IMAD.U32 R18, R34, 0x10000, RZ ;  /* 0x0001000022127824 */ /* 0x000fe200078e00ff */
[----:B------:R-:W-:Y:S02]  /*0a40*/  PRMT R48, R48, 0x7632, R48 ;  /* 0x0000763230307816 */ /* 0x000fe40000000030 */
[----:B------:R-:W-:Y:S01]  /*0a50*/  LOP3.LUT R10, R10, 0x80000000, RZ, 0x3c, !PT ;  /* 0x800000000a0a7812 */ /* 0x000fe200078e3cff */
[----:B------:R-:W-:Y:S01]  /*0a60*/  IMAD.U32 R43, R46, 0x10000, RZ ;  /* 0x000100002e2b7824 */ /* 0x000fe200078e00ff */
[----:B------:R-:W-:Y:S01]  /*0a70*/  LOP3.LUT R18, R18, 0x80000000, RZ, 0x3c, !PT ;  /* 0x8000000012127812 */ /* 0x000fe200078e3cff */
[----:B------:R-:W-:Y:S01]  /*0a80*/  IMAD.U32 R55, R48, 0x10000, RZ ;  /* 0x0001000030377824 */ /* 0x000fe200078e00ff */
[----:B------:R-:W-:Y:S01]  /*0a90*/  PRMT R40, R40, 0x7632, R40 ;  /* 0x0000763228287816 */ /* 0x000fe20000000028 */
[----:B------:R-:W-:Y:S01]  /*0aa0*/  FFMA R10, R10, R43, RZ ;  /* 0x0000002b0a0a7223 */ /* 0x000fe200000000ff */
[----:B------:R-:W-:Y:S01]  /*0ab0*/  PRMT R52, R52, 0x7632, R52 ;  /* 0x0000763234347816 */ /* 0x000fe20000000034 */
[----:B------:R-:W-:Y:S01]  /*0ac0*/  FFMA R18, R18, R55, RZ ;  /* 0x0000003712127223 */ /* 0x000fe200000000ff */
[----:B------:R-:W-:Y:S01]  /*0ad0*/  PRMT R53, R53, 0x7632, R53 ;  /* 0x0000763235357816 */ /* 0x000fe20000000035 */
[----:B0-----:R-:W-:Y:S01]  /*0ae0*/  IMAD.U32 R17, R40, 0x10000, RZ ;  /* 0x0001000028117824 */ /* 0x001fe200078e00ff */
[----:B------:R-:W-:Y:S01]  /*0af0*/  PRMT R54, R54, 0x7632, R54 ;  /* 0x0000763236367816 */ /* 0x000fe20000000036 */
[----:B------:R-:W-:Y:S01]  /*0b00*/  IMAD.U32 R38, R52, 0x10000, RZ ;  /* 0x0001000034267824 */ /* 0x000fe200078e00ff */
[----:B------:R-:W-:Y:S01]  /*0b10*/  FSEL R10, R10, RZ, P3 ;  /* 0x000000ff0a0a7208 */ /* 0x000fe20001800000 */
[----:B------:R-:W-:Y:S01]  /*0b20*/  IMAD.U32 R43, R53, 0x10000, RZ ;  /* 0x00010000352b7824 */ /* 0x000fe200078e00ff */
[----:B------:R-:W-:Y:S01]  /*0b30*/  FSEL R18, R18, RZ, P3 ;  /* 0x000000ff12127208 */ /* 0x000fe20001800000 */
[----:B------:R-:W-:Y:S01]  /*0b40*/  IMAD.U32 R54, R54, 0x10000, RZ ;  /* 0x0001000036367824 */ /* 0x000fe200078e00ff */
[----:B------:R-:W-:Y:S01]  /*0b50*/  PRMT R50, R50, 0x7632, R50 ;  /* 0x0000763232327816 */ /* 0x000fe20000000032 */
[----:B------:R-:W-:Y:S01]  /*0b60*/  FFMA R38, R17, R38, R10 ;  /* 0x0000002611267223 */ /* 0x000fe2000000000a */
[----:B------:R-:W-:Y:S01]  /*0b70*/  PRMT R51, R51, 0x7632, R51 ;  /* 0x0000763233337816 */ /* 0x000fe20000000033 */
[----:B------:R-:W-:Y:S01]  /*0b80*/  FFMA R43, R43, R54, R18 ;  /* 0x000000362b2b7223 */ /* 0x000fe20000000012 */
[----:B------:R-:W-:Y:S01]  /*0b90*/  FSEL R19, R19, RZ, P3 ;  /* 0x000000ff13137208 */ /* 0x000fe20001800000 */
[----:B------:R-:W-:-:S02]  /*0ba0*/  IMAD.U32 R50, R50, 0x10000, RZ ;  /* 0x0001000032327824 */ /* 0x000fc400078e00ff */
[----:B------:R-:W-:-:S04]  /*0bb0*/  IMAD.U32 R40, R51, 0x10000, RZ ;  /* 0x0001000033287824 */ /* 0x000fc800078e00ff */
[----:B------:R-:W-:Y:S01]  /*0bc0*/  FFMA R40, R50, R40, R19 ;  /* 0x0000002832287223 */ /* 0x000fe20000000013 */
[C---:B------:R-:W-:Y:S02]  /*0bd0*/  IADD3 R52, R4.reuse, 0x80, RZ ;  /* 0x0000008004347810 */ /* 0x040fe40007ffe0ff */
[----:B------:R-:W-:Y:S02]  /*0be0*/  ISETP.LT.AND P4, PT, R4, 0x80, !P0 ;  /* 0x000000800400780c */ /* 0x000fe40004781270 */
[----:B----4-:R-:W-:Y:S02]  /*0bf0*/  SEL R28, R28, RZ, P6 ;  /* 0x000000ff1c1c7207 */ /* 0x010fe40003000000 */
[----:B------:R-:W-:-:S03]  /*0c00*/  SEL R17, R29, RZ, P6 ;  /* 0x000000ff1d117207 */ /* 0x000fc60003000000 */
[----:B------:R-:W-:Y:S01]  /*0c10*/  IMAD.U32 R10, R28, 0x10000, RZ ;  /* 0x000100001c0a7824 */ /* 0x000fe200078e00ff */
[----:B------:R-:W-:Y:S02]  /*0c20*/  SEL R16, R30, RZ, P6 ;  /* 0x000000ff1e107207 */ /* 0x000fe40003000000 */
[----:B------:R-:W-:Y:S02]  /*0c30*/  SEL R31, R31, RZ, P6 ;  /* 0x000000ff1f1f7207 */ /* 0x000fe40003000000 */
[----:B------:R-:W-:Y:S02]  /*0c40*/  LOP3.LUT R10, R10, 0x80000000, RZ, 0x3c, !PT ;  /* 0x800000000a0a7812 */ /* 0x000fe400078e3cff */
[----:B--2---:R-:W-:Y:S02]  /*0c50*/  SEL R20, R20, RZ, P2 ;  /* 0x000000ff14147207 */ /* 0x004fe40001000000 */
[----:B------:R-:W-:-:S03]  /*0c60*/  PRMT R28, R28, 0x7632, R28 ;  /* 0x000076321c1c7816 */ /* 0x000fc6000000001c */
[----:B------:R-:W-:Y:S01]  /*0c70*/  IMAD.U32 R51, R20, 0x10000, RZ ;  /* 0x0001000014337824 */ /* 0x000fe200078e00ff */
[----:B-----5:R-:W-:Y:S01]  /*0c80*/  SEL R18, R12, RZ, P6 ;  /* 0x000000ff0c127207 */ /* 0x020fe20003000000 */
[----:B------:R-:W-:Y:S01]  /*0c90*/  IMAD.U32 R12, R17, 0x10000, RZ ;  /* 0x00010000110c7824 */ /* 0x000fe200078e00ff */
[----:B------:R-:W-:-:S03]  /*0ca0*/  SEL R13, R13, RZ, P6 ;  /* 0x000000ff0d0d7207 */ /* 0x000fc60003000000 */
[----:B------:R-:W-:Y:S01]  /*0cb0*/  IMAD.U32 R19, R18, 0x10000, RZ ;  /* 0x0001000012137824 */ /* 0x000fe200078e00ff */
[----:B------:R-:W-:Y:S01]  /*0cc0*/  LOP3.LUT R12, R12, 0x80000000, RZ, 0x3c, !PT ;  /* 0x800000000c0c7812 */ /* 0x000fe200078e3cff */
[----:B------:R-:W-:Y:S02]  /*0cd0*/  IMAD.U32 R29, R13, 0x10000, RZ ;  /* 0x000100000d1d7824 */ /* 0x000fe400078e00ff */
[----:B------:R-:W-:Y:S01]  /*0ce0*/  FFMA R32, R10, R19, RZ ;  /* 0x000000130a207223 */ /* 0x000fe200000000ff */
[----:B------:R-:W-:Y:S01]  /*0cf0*/  IMAD.U32 R10, R16, 0x10000, RZ ;  /* 0x00010000100a7824 */ /* 0x000fe200078e00ff */
[----:B------:R-:W-:Y:S01]  /*0d00*/  FFMA R34, R12, R29, RZ ;  /* 0x0000001d0c227223 */ /* 0x000fe200000000ff */
[----:B------:R-:W-:Y:S01]  /*0d10*/  SEL R14, R14, RZ, P6 ;  /* 0x000000ff0e0e7207 */ /* 0x000fe20003000000 */
[----:B------:R-:W-:Y:S01]  /*0d20*/  IMAD.U32 R12, R31, 0x10000, RZ ;  /* 0x000100001f0c7824 */ /* 0x000fe200078e00ff */
[----:B------:R-:W-:Y:S02]  /*0d30*/  SEL R30, R15, RZ, P6 ;  /* 0x000000ff0f1e7207 */ /* 0x000fe40003000000 */
[----:B---3--:R-:W-:Y:S01]  /*0d40*/  SEL R19, R24, RZ, P2 ;  /* 0x000000ff18137207 */ /* 0x008fe20001000000 */
[----:B------:R-:W-:Y:S01]  /*0d50*/  IMAD.U32 R15, R14, 0x10000, RZ ;  /* 0x000100000e0f7824 */ /* 0x000fe200078e00ff */
[----:B------:R-:W-:Y:S01]  /*0d60*/  LOP3.LUT R10, R10, 0x80000000, RZ, 0x3c, !PT ;  /* 0x800000000a0a7812 */ /* 0x000fe200078e3cff */
[----:B------:R-:W-:Y:S01]  /*0d70*/  IMAD.U32 R29, R30, 0x10000, RZ ;  /* 0x000100001e1d7824 */ /* 0x000fe200078e00ff */
[----:B------:R-:W-:Y:S01]  /*0d80*/  LOP3.LUT R12, R12, 0x80000000, RZ, 0x3c, !PT ;  /* 0x800000000c0c7812 */ /* 0x000fe200078e3cff */
[----:B------:R-:W-:Y:S01]  /*0d90*/  IMAD.U32 R24, R19, 0x10000, RZ ;  /* 0x0001000013187824 */ /* 0x000fe200078e00ff */
[----:B------:R-:W-:Y:S01]  /*0da0*/  FSEL R32, R32, RZ, P5 ;  /* 0x000000ff20207208 */ /* 0x000fe20002800000 */
[----:B------:R-:W-:Y:S01]  /*0db0*/  FFMA R15, R10, R15, RZ ;  /* 0x0000000f0a0f7223 */ /* 0x000fe200000000ff */
[----:B------:R-:W-:Y:S01]  /*0dc0*/  IMAD.U32 R10, R28, 0x10000, RZ ;  /* 0x000100001c0a7824 */ /* 0x000fe200078e00ff */
[----:B------:R-:W-:Y:S01]  /*0dd0*/  FFMA R12, R12, R29, RZ ;  /* 0x0000001d0c0c7223 */ /* 0x000fe200000000ff */
[----:B------:R-:W-:Y:S01]  /*0de0*/  PRMT R18, R18, 0x7632, R18 ;  /* 0x0000763212127816 */ /* 0x000fe20000000012 */
[----:B------:R-:W-:Y:S01]  /*0df0*/  FFMA R29, R51, R24, R32 ;  /* 0x00000018331d7223 */ /* 0x000fe20000000020 */
[----:B------:R-:W-:-:S02]  /*0e00*/  SEL R24, R21, RZ, P2 ;  /* 0x000000ff15187207 */ /* 0x000fc40001000000 */
[----:B------:R-:W-:Y:S01]  /*0e10*/  SEL R46, R25, RZ, P2 ;  /* 0x000000ff192e7207 */ /* 0x000fe20001000000 */
[----:B------:R-:W-:Y:S01]  /*0e20*/  IMAD.U32 R21, R18, 0x10000, RZ ;  /* 0x0001000012157824 */ /* 0x000fe200078e00ff */
[----:B------:R-:W-:Y:S01]  /*0e30*/  LOP3.LUT R10, R10, 0x80000000, RZ, 0x3c, !PT ;  /* 0x800000000a0a7812 */ /* 0x000fe200078e3cff */
[----:B------:R-:W-:Y:S01]  /*0e40*/  IMAD.U32 R25, R24, 0x10000, RZ ;  /* 0x0001000018197824 */ /* 0x000fe200078e00ff */
[----:B------:R-:W-:Y:S01]  /*0e50*/  SEL R32, R22, RZ, P2 ;  /* 0x000000ff16207207 */ /* 0x000fe20001000000 */
[----:B------:R-:W-:Y:S01]  /*0e60*/  IMAD.U32 R22, R46, 0x10000, RZ ;  /* 0x000100002e167824 */ /* 0x000fe200078e00ff */
[----:B------:R-:W-:Y:S02]  /*0e70*/  FSEL R28, R34, RZ, P5 ;  /* 0x000000ff221c7208 */ /* 0x000fe40002800000 */
[----:B------:R-:W-:Y:S02]  /*0e80*/  PRMT R17, R17, 0x7632, R17 ;  /* 0x0000763211117816 */ /* 0x000fe40000000011 */
[----:B------:R-:W-:-:S02]  /*0e90*/  SEL R48, R23, RZ, P2 ;  /* 0x000000ff17307207 */ /* 0x000fc40001000000 */
[----:B------:R-:W-:Y:S01]  /*0ea0*/  SEL R50, R27, RZ, P2 ;  /* 0x000000ff1b327207 */ /* 0x000fe20001000000 */
[----:B------:R-:W-:Y:S01]  /*0eb0*/  FFMA R21, R10, R21, RZ ;  /* 0x000000150a157223 */ /* 0x000fe200000000ff */
[----:B------:R-:W-:Y:S01]  /*0ec0*/  FFMA R28, R25, R22, R28 ;  /* 0x00000016191c7223 */ /* 0x000fe2000000001c */
[----:B------:R-:W-:Y:S01]  /*0ed0*/  IMAD.U32 R10, R17, 0x10000, RZ ;  /* 0x00010000110a7824 */ /* 0x000fe200078e00ff */
[----:B------:R-:W-:Y:S01]  /*0ee0*/  FSEL R12, R12, RZ, P5 ;  /* 0x000000ff0c0c7208 */ /* 0x000fe20002800000 */
[----:B------:R-:W-:Y:S01]  /*0ef0*/  IMAD.U32 R25, R48, 0x10000, RZ ;  /* 0x0001000030197824 */ /* 0x000fe200078e00ff */
[----:B------:R-:W-:Y:S01]  /*0f00*/  PRMT R16, R16, 0x7632, R16 ;  /* 0x0000763210107816 */ /* 0x000fe20000000010 */
[----:B------:R-:W-:Y:S01]  /*0f10*/  IMAD.U32 R17, R50, 0x10000, RZ ;  /* 0x0001000032117824 */ /* 0x000fe200078e00ff */
[----:B------:R-:W-:Y:S02]  /*0f20*/  PRMT R20, R20, 0x7632, R20 ;  /* 0x0000763214147816 */ /* 0x000fe40000000014 */
[----:B------:R-:W-:-:S02]  /*0f30*/  PRMT R19, R19, 0x7632, R19 ;  /* 0x0000763213137816 */ /* 0x000fc40000000013 */
[----:B------:R-:W-:Y:S01]  /*0f40*/  PRMT R13, R13, 0x7632, R13 ;  /* 0x000076320d0d7816 */ /* 0x000fe2000000000d */
[----:B------:R-:W-:Y:S01]  /*0f50*/  FFMA R25, R25, R17, R12 ;  /* 0x0000001119197223 */ /* 0x000fe2000000000c */
[----:B------:R-:W-:Y:S01]  /*0f60*/  IMAD.U32 R16, R16, 0x10000, RZ ;  /* 0x0001000010107824 */ /* 0x000fe200078e00ff */
[----:B------:R-:W-:Y:S01]  /*0f70*/  SEL R26, R26, RZ, P2 ;  /* 0x000000ff1a1a7207 */ /* 0x000fe20001000000 */
[----:B------:R-:W-:Y:S01]  /*0f80*/  IMAD.U32 R20, R20, 0x10000, RZ ;  /* 0x0001000014147824 */ /* 0x000fe200078e00ff */
[----:B------:R-:W-:Y:S01]  /*0f90*/  FSEL R21, R21, RZ, P5 ;  /* 0x000000ff15157208 */ /* 0x000fe20002800000 */
[----:B------:R-:W-:Y:S01]  /*0fa0*/  IMAD.U32 R19, R19, 0x10000, RZ ;  /* 0x0001000013137824 */ /* 0x000fe200078e00ff */
[----:B------:R-:W-:Y:S01]  /*0fb0*/  PRMT R17, R14, 0x7632, R17 ;  /* 0x000076320e117816 */ /* 0x000fe20000000011 */
[----:B------:R-:W-:Y:S01]  /*0fc0*/  IMAD.U32 R13, R13, 0x10000, RZ ;  /* 0x000100000d0d7824 */ /* 0x000fe200078e00ff */
[----:B------:R-:W-:Y:S01]  /*0fd0*/  LOP3.LUT R10, R10, 0x80000000, RZ, 0x3c, !PT ;  /* 0x800000000a0a7812 */ /* 0x000fe200078e3cff */
[----:B------:R-:W-:Y:S01]  /*0fe0*/  IMAD.U32 R18, R32, 0x10000, RZ ;  /* 0x0001000020127824 */ /* 0x000fe200078e00ff */
[----:B------:R-:W-:Y:S01]  /*0ff0*/  FSEL R15, R15, RZ, P5 ;  /* 0x000000ff0f0f7208 */ /* 0x000fe20002800000 */
[----:B------:R-:W-:Y:S01]  /*1000*/  IMAD.U32 R27, R26, 0x10000, RZ ;  /* 0x000100001a1b7824 */ /* 0x000fe200078e00ff */
[----:B------:R-:W-:Y:S01]  /*1010*/  LOP3.LUT R16, R16, 0x80000000, RZ, 0x3c, !PT ;  /* 0x8000000010107812 */ /* 0x000fe200078e3cff */
[----:B------:R-:W-:Y:S01]  /*1020*/  FFMA R34, R20, R19, R21 ;  /* 0x0000001314227223 */ /* 0x000fe20000000015 */
[----:B------:R-:W-:Y:S01]  /*1030*/  IMAD.U32 R17, R17, 0x10000, RZ ;  /* 0x0001000011117824 */ /* 0x000fe200078e00ff */
[----:B------:R-:W-:Y:S01]  /*1040*/  FFMA R51, R10, R13, RZ ;  /* 0x0000000d0a337223 */ /* 0x000fe200000000ff */
[----:B------:R-:W-:Y:S01]  /*1050*/  IADD3 R21, R9, 0x80, RZ ;  /* 0x0000008009157810 */ /* 0x000fe20007ffe0ff */
[----:B------:R-:W-:-:S02]  /*1060*/  IMAD.MOV.U32 R10, RZ, RZ, 0x2 ;  /* 0x00000002ff0a7424 */ /* 0x000fc400078e00ff */
[----:B------:R-:W-:Y:S01]  /*1070*/  IMAD.IADD R23, R49, 0x1, R52 ;  /* 0x0000000131177824 */ /* 0x000fe200078e0234 */
[----:B------:R-:W-:Y:S01]  /*1080*/  FFMA R27, R18, R27, R15 ;  /* 0x0000001b121b7223 */ /* 0x000fe2000000000f */
[----:B------:R-:W-:Y:S01]  /*1090*/  FFMA R49, R16, R17, RZ ;  /* 0x0000001110317223 */ /* 0x000fe200000000ff */
[----:B------:R-:W-:Y:S01]  /*10a0*/  CS2R R12, SRZ ;  /* 0x00000000000c7805 */ /* 0x000fe2000001ff00 */
[----:B------:R-:W-:Y:S01]  /*10b0*/  CS2R R14, SRZ ;  /* 0x00000000000e7805 */ /* 0x000fe2000001ff00 */
[----:B------:R-:W-:Y:S01]  /*10c0*/  CS2R R16, SRZ ;  /* 0x0000000000107805 */ /* 0x000fe2000001ff00 */
[----:B------:R-:W-:Y:S01]  /*10d0*/  CS2R R18, SRZ ;  /* 0x0000000000127805 */ /* 0x000fe2000001ff00 */
[----:B------:R-:W-:-:S04]  /*10e0*/  IMAD.WIDE R22, R23, R10, c[0x0][0x160] ;  /* 0x0000580017167625 */ /* 0x000fc800078e020a */
[----:B------:R-:W-:Y:S01]  /*10f0*/  IMAD.WIDE R20, R21, R10, c[0x0][0x170] ;  /* 0x00005c0015147625 */ /* 0x000fe200078e020a */
[----:B------:R0:W2:Y:S04]  /*1100*/  @P4 LDG.E.EL.128 R12, [R22.64] ;  /* 0x00000004160c4981 */ /* 0x0000a8000c2e1d00 */
[----:B------:R1:W3:Y:S01]  /*1110*/  @P4 LDG.E.EL.128 R16, [R20.64] ;  /* 0x0000000414104981 */ /* 0x0002e2000c2e1d00 */
[----:B------:R-:W-:Y:S02]  /*1120*/  PRMT R31, R31, 0x7632, R31 ;  /* 0x000076321f1f7816 */ /* 0x000fe4000000001f */
[----:B------:R-:W-:-:S03]  /*1130*/  PRMT R32, R32, 0x7632, R32 ;  /* 0x0000763220207816 */ /* 0x000fc60000000020 */
[----:B------:R-:W-:Y:S01]  /*1140*/  IMAD.U32 R31, R31, 0x10000, RZ ;  /* 0x000100001f1f7824 */ /* 0x000fe200078e00ff */
[----:B------:R-:W-:Y:S02]  /*1150*/  PRMT R24, R24, 0x7632, R24 ;  /* 0x0000763218187816 */ /* 0x000fe40000000018 */
[----:B------:R-:W-:Y:S02]  /*1160*/  PRMT R46, R46, 0x7632, R46 ;  /* 0x000076322e2e7816 */ /* 0x000fe4000000002e */
[----:B0-----:R-:W-:Y:S01]  /*1170*/  LOP3.LUT R22, R31, 0x80000000, RZ, 0x3c, !PT ;  /* 0x800000001f167812 */ /* 0x001fe200078e3cff */
[----:B------:R-:W-:Y:S01]  /*1180*/  IMAD.U32 R31, R32, 0x10000, RZ ;  /* 0x00010000201f7824 */ /* 0x000fe200078e00ff */
[----:B------:R-:W-:Y:S01]  /*1190*/  PRMT R26, R26, 0x7632, R26 ;  /* 0x000076321a1a7816 */ /* 0x000fe2000000001a */
[----:B-1----:R-:W-:Y:S01]  /*11a0*/  IMAD.U32 R21, R24, 0x10000, RZ ;  /* 0x0001000018157824 */ /* 0x002fe200078e00ff */
[----:B------:R-:W-:Y:S01]  /*11b0*/  FSEL R32, R51, RZ, P5 ;  /* 0x000000ff33207208 */ /* 0x000fe20002800000 */
[----:B------:R-:W-:Y:S01]  /*11c0*/  IMAD.U32 R46, R46, 0x10000, RZ ;  /* 0x000100002e2e7824 */ /* 0x000fe200078e00ff */
[----:B------:R-:W-:Y:S01]  /*11d0*/  PRMT R48, R48, 0x7632, R48 ;  /* 0x0000763230307816 */ /* 0x000fe20000000030 */
[----:B------:R-:W-:Y:S01]  /*11e0*/  IMAD.U32 R20, R26, 0x10000, RZ ;  /* 0x000100001a147824 */ /* 0x000fe200078e00ff */
[----:B------:R-:W-:Y:S01]  /*11f0*/  FSEL R26, R49, RZ, P5 ;  /* 0x000000ff311a7208 */ /* 0x000fe20002800000 */
[----:B------:R-:W-:Y:S01]  /*1200*/  FFMA R32, R21, R46, R32 ;  /* 0x0000002e15207223 */ /* 0x000fe20000000020 */
[----:B------:R-:W-:Y:S01]  /*1210*/  PRMT R30, R30, 0x7632, R30 ;  /* 0x000076321e1e7816 */ /* 0x000fe2000000001e */
[----:B------:R-:W-:-:S02]  /*1220*/  IMAD.U32 R53, R48, 0x10000, RZ ;  /* 0x0001000030357824 */ /* 0x000fc400078e00ff */
[----:B------:R-:W-:Y:S02]  /*1230*/  FFMA R26, R31, R20, R26 ;  /* 0x000000141f1a7223 */ /* 0x000fe4000000001a */
[----:B------:R-:W-:Y:S01]  /*1240*/  IMAD.U32 R23, R30, 0x10000, RZ ;  /* 0x000100001e177824 */ /* 0x000fe200078e00ff */
[----:B------:R-:W-:-:S03]  /*1250*/  PRMT R50, R50, 0x7632, R50 ;  /* 0x0000763232327816 */ /* 0x000fc60000000032 */
[----:B------:R-:W-:Y:S01]  /*1260*/  FFMA R22, R22, R23, RZ ;  /* 0x0000001716167223 */ /* 0x000fe200000000ff */
[----:B------:R-:W-:Y:S01]  /*1270*/  IMAD.IADD R23, R47, 0x1, R52 ;  /* 0x000000012f177824 */ /* 0x000fe200078e0234 */
[----:B------:R-:W-:Y:S01]  /*1280*/  ISETP.LT.AND P2, PT, R4, 0x80, !P1 ;  /* 0x000000800400780c */ /* 0x000fe20004f41270 */
[----:B------:R-:W-:Y:S02]  /*1290*/  IMAD.U32 R24, R50, 0x10000, RZ ;  /* 0x0001000032187824 */ /* 0x000fe400078e00ff */
[----:B------:R-:W-:-:S05]  /*12a0*/  FSEL R22, R22, RZ, P5 ;  /* 0x000000ff16167208 */ /* 0x000fca0002800000 */
[----:B------:R-:W-:Y:S01]  /*12b0*/  FFMA R24, R53, R24, R22 ;  /* 0x0000001835187223 */ /* 0x000fe20000000016 */
[----:B------:R-:W-:Y:S01]  /*12c0*/  IMAD.WIDE R22, R23, R10, c[0x0][0x160] ;  /* 0x0000580017167625 */ /* 0x000fe200078e020a */
[----:B--2---:R-:W-:Y:S02]  /*12d0*/  SEL R13, R13, RZ, P4 ;  /* 0x000000ff0d0d7207 */ /* 0x004fe40002000000 */
[----:B------:R-:W-:Y:S02]  /*12e0*/  SEL R12, R12, RZ, P4 ;  /* 0x000000ff0c0c7207 */ /* 0x000fe40002000000 */
[----:B---3--:R-:W-:Y:S02]  /*12f0*/  SEL R16, R16, RZ, P4 ;  /* 0x000000ff10107207 */ /* 0x008fe40002000000 */
[----:B------:R-:W-:Y:S01]  /*1300*/  SEL R21, R17, RZ, P4 ;  /* 0x000000ff11157207 */ /* 0x000fe20002000000 */
[----:B------:R-:W-:Y:S01]  /*1310*/  IMAD.U32 R17, R13, 0x10000, RZ ;  /* 0x000100000d117824 */ /* 0x000fe200078e00ff */
[----:B------:R-:W-:Y:S01]  /*1320*/  SEL R48, R15, RZ, P4 ;  /* 0x000000ff0f307207 */ /* 0x000fe20002000000 */
[----:B------:R-:W-:Y:S01]  /*1330*/  IMAD.U32 R31, R16, 0x10000, RZ ;  /* 0x00010000101f7824 */ /* 0x000fe200078e00ff */
[----:B------:R-:W-:Y:S01]  /*1340*/  SEL R20, R14, RZ, P4 ;  /* 0x000000ff0e147207 */ /* 0x000fe20002000000 */
[----:B------:R-:W-:Y:S01]  /*1350*/  IMAD.U32 R14, R12, 0x10000, RZ ;  /* 0x000100000c0e7824 */ /* 0x000fe200078e00ff */
[----:B------:R-:W-:Y:S01]  /*1360*/  PRMT R15, R16, 0x7632, R15 ;  /* 0x00007632100f7816 */ /* 0x000fe2000000000f */
[----:B------:R-:W-:Y:S01]  /*1370*/  IMAD.U32 R30, R21, 0x10000, RZ ;  /* 0x00010000151e7824 */ /* 0x000fe200078e00ff */
[----:B------:R-:W-:-:S02]  /*1380*/  PRMT R13, R13, 0x7632, R13 ;  /* 0x000076320d0d7816 */ /* 0x000fc4000000000d */
[----:B------:R-:W-:Y:S02]  /*1390*/  PRMT R16, R21, 0x7632, R16 ;  /* 0x0000763215107816 */ /* 0x000fe40000000010 */
[----:B------:R-:W-:Y:S01]  /*13a0*/  SEL R18, R18, RZ, P4 ;  /* 0x000000ff12127207 */ /* 0x000fe20002000000 */
[----:B------:R-:W-:Y:S01]  /*13b0*/  FMUL R31, R14, R31 ;  /* 0x0000001f0e1f7220 */ /* 0x000fe20000400000 */
[----:B------:R-:W-:Y:S01]  /*13c0*/  FMUL R30, R17, R30 ;  /* 0x0000001e111e7220 */ /* 0x000fe20000400000 */
[----:B------:R-:W-:Y:S01]  /*13d0*/  SEL R52, R19, RZ, P4 ;  /* 0x000000ff13347207 */ /* 0x000fe20002000000 */
[----:B------:R-:W-:Y:S01]  /*13e0*/  IMAD.U32 R13, R13, 0x10000, RZ ;  /* 0x000100000d0d7824 */ /* 0x000fe200078e00ff */
[----:B------:R-:W-:Y:S01]  /*13f0*/  PRMT R12, R12, 0x7632, R12 ;  /* 0x000076320c0c7816 */ /* 0x000fe2000000000c */
[----:B------:R-:W-:Y:S01]  /*1400*/  IMAD.U32 R16, R16, 0x10000, RZ ;  /* 0x0001000010107824 */ /* 0x000fe200078e00ff */
[----:B------:R-:W-:Y:S02]  /*1410*/  PRMT R14, R20, 0x7632, R14 ;  /* 0x00007632140e7816 */ /* 0x000fe4000000000e */
[----:B------:R-:W-:Y:S01]  /*1420*/  PRMT R17, R18, 0x7632, R17 ;  /* 0x0000763212117816 */ /* 0x000fe20000000011 */
[----:B------:R-:W-:Y:S01]  /*1430*/  FMUL R46, R13, R16 ;  /* 0x000000100d2e7220 */ /* 0x000fe20000400000 */
[----:B------:R-:W-:Y:S01]  /*1440*/  IMAD.U32 R12, R12, 0x10000, RZ ;  /* 0x000100000c0c7824 */ /* 0x000fe200078e00ff */
[----:B------:R-:W-:Y:S01]  /*1450*/  IADD3 R21, R35, 0x80, RZ ;  /* 0x0000008023157810 */ /* 0x000fe20007ffe0ff */
[----:B------:R-:W-:-:S02]  /*1460*/  IMAD.U32 R15, R15, 0x10000, RZ ;  /* 0x000100000f0f7824 */ /* 0x000fc400078e00ff */
[----:B------:R-:W-:Y:S02]  /*1470*/  IMAD.U32 R14, R14, 0x10000, RZ ;  /* 0x000100000e0e7824 */ /* 0x000fe400078e00ff */
[----:B------:R-:W-:Y:S02]  /*1480*/  IMAD.U32 R17, R17, 0x10000, RZ ;  /* 0x0001000011117824 */ /* 0x000fe400078e00ff */
[----:B------:R-:W-:Y:S02]  /*1490*/  IMAD.U32 R16, R48, 0x10000, RZ ;  /* 0x0001000030107824 */ /* 0x000fe400078e00ff */
[----:B------:R-:W-:Y:S02]  /*14a0*/  IMAD.U32 R51, R52, 0x10000, RZ ;  /* 0x0001000034337824 */ /* 0x000fe400078e00ff */
[----:B------:R-:W-:Y:S02]  /*14b0*/  IMAD.U32 R20, R20, 0x10000, RZ ;  /* 0x0001000014147824 */ /* 0x000fe400078e00ff */
[----:B------:R-:W-:Y:S01]  /*14c0*/  IMAD.U32 R49, R18, 0x10000, RZ ;  /* 0x0001000012317824 */ /* 0x000fe200078e00ff */
[----:B------:R-:W-:Y:S01]  /*14d0*/  FMUL R50, R12, R15 ;  /* 0x0000000f0c327220 */ /* 0x000fe20000400000 */
[----:B------:R-:W-:Y:S01]  /*14e0*/  FMUL R47, R14, R17 ;  /* 0x000000110e2f7220 */ /* 0x000fe20000400000 */
[----:B------:R-:W-:Y:S01]  /*14f0*/  FMUL R51, R16, R51 ;  /* 0x0000003310337220 */ /* 0x000fe20000400000 */
[----:B------:R-:W-:Y:S01]  /*1500*/  FMUL R49, R20, R49 ;  /* 0x0000003114317220 */ /* 0x000fe20000400000 */
[----:B------:R-:W-:Y:S01]  /*1510*/  CS2R R12, SRZ ;  /* 0x00000000000c7805 */ /* 0x000fe2000001ff00 */
[----:B------:R-:W-:Y:S01]  /*1520*/  CS2R R14, SRZ ;  /* 0x00000000000e7805 */ /* 0x000fe2000001ff00 */
[----:B------:R-:W-:Y:S01]  /*1530*/  CS2R R16, SRZ ;  /* 0x0000000000107805 */ /* 0x000fe2000001ff00 */
[----:B------:R-:W-:Y:S01]  /*1540*/  CS2R R18, SRZ ;  /* 0x0000000000127805 */ /* 0x000fe2000001ff00 */
[----:B------:R-:W-:-:S03]  /*1550*/  IMAD.WIDE R20, R21, R10, c[0x0][0x170] ;  /* 0x00005c0015147625 */ /* 0x000fc600078e020a */
[----:B------:R0:W2:Y:S04]  /*1560*/  @P2 LDG.E.EL.128 R12, [R22.64] ;  /* 0x00000004160c2981 */ /* 0x0000a8000c2e1d00 */
[----:B------:R1:W3:Y:S01]  /*1570*/  @P2 LDG.E.EL.128 R16, [R20.64] ;  /* 0x0000000414102981 */ /* 0x0002e2000c2e1d00 */
[----:B------:R-:W-:Y:S02]  /*1580*/  PRMT R48, R48, 0x7632, R48 ;  /* 0x0000763230307816 */ /* 0x000fe40000000030 */
[----:B------:R-:W-:-:S03]  /*1590*/  PRMT R52, R52, 0x7632, R52 ;  /* 0x0000763234347816 */ /* 0x000fc60000000034 */
[----:B------:R-:W-:Y:S02]  /*15a0*/  IMAD.U32 R53, R48, 0x10000, RZ ;  /* 0x0001000030357824 */ /* 0x000fe400078e00ff */
[----:B------:R-:W-:-:S04]  /*15b0*/  IMAD.U32 R48, R52, 0x10000, RZ ;  /* 0x0001000034307824 */ /* 0x000fc800078e00ff */
[----:B------:R-:W-:Y:S01]  /*15c0*/  FMUL R48, R53, R48 ;  /* 0x0000003035307220 */ /* 0x000fe20000400000 */
[----:B------:R-:W-:Y:S01]  /*15d0*/  IMAD.SHL.U32 R53, R37, 0x4, RZ ;  /* 0x0000000425357824 */ /* 0x000fe200078e00ff */
[----:B------:R-:W-:-:S04]  /*15e0*/  FSEL R52, R31, RZ, P4 ;  /* 0x000000ff1f347208 */ /* 0x000fc80002000000 */
[----:B------:R-:W-:-:S04]  /*15f0*/  LOP3.LUT R53, R53, 0xfc, RZ, 0xc0, !PT ;  /* 0x000000fc35357812 */ /* 0x000fc800078ec0ff */
[--C-:B------:R-:W-:Y:S02]  /*1600*/  PRMT R31, R53, 0x6540, R36.reuse ;  /* 0x00006540351f7816 */ /* 0x100fe40000000024 */
[----:B0-----:R-:W-:Y:S02]  /*1610*/  SHF.R.S32.HI R22, RZ, 0x17, R36 ;  /* 0x00000017ff167819 */ /* 0x001fe40000011424 */
[----:B-1----:R-:W-:Y:S02]  /*1620*/  SHF.R.S32.HI R20, RZ, 0x1f, R31 ;  /* 0x0000001fff147819 */ /* 0x002fe4000001141f */
[----:B------:R-:W-:Y:S02]  /*1630*/  SGXT R22, R22, 0x1 ;  /* 0x000000011616781a */ /* 0x000fe40000000200 */
[-C--:B------:R-:W-:Y:S02]  /*1640*/  LEA.HI R20, R20, R31.reuse, RZ, 0xb ;  /* 0x0000001f14147211 */ /* 0x080fe400078f58ff */
[----:B------:R-:W-:-:S02]  /*1650*/  LEA.HI R22, R22, R31, RZ, 0xd ;  /* 0x0000001f16167211 */ /* 0x000fc400078f68ff */
[----:B------:R-:W-:Y:S02]  /*1660*/  LOP3.LUT R21, R20, 0xfffff800, RZ, 0xc0, !PT ;  /* 0xfffff80014157812 */ /* 0x000fe400078ec0ff */
[----:B------:R-:W-:Y:S02]  /*1670*/  FSEL R30, R30, RZ, P4 ;  /* 0x000000ff1e1e7208 */ /* 0x000fe40002000000 */
[----:B------:R-:W-:Y:S02]  /*1680*/  SHF.R.S32.HI R20, RZ, 0xb, R20 ;  /* 0x0000000bff147819 */ /* 0x000fe40000011414 */
[----:B------:R-:W-:Y:S01]  /*1690*/  SHF.R.U32.HI R37, RZ, 0x6, R37 ;  /* 0x00000006ff257819 */ /* 0x000fe20000011625 */
[----:B------:R-:W-:Y:S01]  /*16a0*/  IMAD.SHL.U32 R22, R22, 0x40, RZ ;  /* 0x0000004016167824 */ /* 0x000fe200078e00ff */
[----:B------:R-:W-:Y:S01]  /*16b0*/  LOP3.LUT R20, R20, 0x80000003, RZ, 0xc0, !PT ;  /* 0x8000000314147812 */ /* 0x000fe200078ec0ff */
[----:B------:R-:W-:Y:S01]  /*16c0*/  FADD R41, R41, R30 ;  /* 0x0000001e29297221 */ /* 0x000fe20000000000 */
[----:B------:R-:W-:-:S02]  /*16d0*/  SGXT.U32 R30, R37, 0x2 ;  /* 0x00000002251e781a */ /* 0x000fc40000000000 */
[----:B------:R-:W-:Y:S02]  /*16e0*/  LOP3.LUT R22, R22, 0xfff80000, RZ, 0xc0, !PT ;  /* 0xfff8000016167812 */ /* 0x000fe400078ec0ff */
[----:B------:R-:W-:Y:S01]  /*16f0*/  ISETP.NE.AND P3, PT, R20, 0x2, PT ;  /* 0x000000021400780c */ /* 0x000fe20003f65270 */
[----:B------:R-:W-:Y:S01]  /*1700*/  FADD R36, R39, R52 ;  /* 0x0000003427247221 */ /* 0x000fe20000000000 */
[----:B------:R-:W-:Y:S02]  /*1710*/  LOP3.LUT R20, R33, R30, RZ, 0xfc, !PT ;  /* 0x0000001e21147212 */ /* 0x000fe400078efcff */
[----:B------:R-:W-:Y:S02]  /*1720*/  FSEL R39, R49, RZ, P4 ;  /* 0x000000ff31277208 */ /* 0x000fe40002000000 */
[----:B------:R-:W-:Y:S02]  /*1730*/  IADD3 R31, R22, R31, -R21 ;  /* 0x0000001f161f7210 */ /* 0x000fe40007ffe815 */
[----:B------:R-:W-:-:S02]  /*1740*/  ISETP.LT.AND P5, PT, R20, 0x100, !P3 ;  /* 0x000001001400780c */ /* 0x000fc40005fa1270 */
[----:B------:R-:W-:Y:S02]  /*1750*/  FSEL R22, R51, RZ, P4 ;  /* 0x000000ff33167208 */ /* 0x000fe40002000000 */
[----:B------:R-:W-:Y:S01]  /*1760*/  FSEL R21, R50, RZ, P4 ;  /* 0x000000ff32157208 */ /* 0x000fe20002000000 */
[----:B------:R-:W-:Y:S01]  /*1770*/  FADD R39, R44, R39 ;  /* 0x000000272c277221 */ /* 0x000fe20000000000 */
[----:B------:R-:W-:Y:S02]  /*1780*/  IMAD.MOV.U32 R51, RZ, RZ, 0x4 ;  /* 0x00000004ff337424 */ /* 0x000fe400078e00ff */
[----:B------:R-:W-:Y:S01]  /*1790*/  IMAD R44, R20, 0x800, R31 ;  /* 0x00000800142c7824 */ /* 0x000fe200078e021f */
[----:B------:R-:W-:Y:S01]  /*17a0*/  FADD R37, R45, R22 ;  /* 0x000000162d257221 */ /* 0x000fe20000000000 */
[----:B------:R-:W-:Y:S01]  /*17b0*/  FADD R42, R42, R21 ;  /* 0x000000152a2a7221 */ /* 0x000fe20000000000 */
[----:B------:R-:W-:Y:S01]  /*17c0*/  CS2R R22, SRZ ;  /* 0x0000000000167805 */ /* 0x000fe2000001ff00 */
[----:B------:R-:W-:Y:S01]  /*17d0*/  CS2R R20, SRZ ;  /* 0x0000000000147805 */ /* 0x000fe2000001ff00 */
[----:B------:R-:W-:Y:S01]  /*17e0*/  FSEL R49, R46, RZ, P4 ;  /* 0x000000ff2e317208 */ /* 0x000fe20002000000 */
[----:B------:R-:W-:Y:S01]  /*17f0*/  IMAD.WIDE R44, R44, R51, c[0x0][0x178] ;  /* 0x00005e002c2c7625 */ /* 0x000fe200078e0233 */
[----:B------:R-:W-:-:S04]  /*1800*/  FSEL R47, R47, RZ, P4 ;  /* 0x000000ff2f2f7208 */ /* 0x000fc80002000000 */
[----:B------:R0:W4:Y:S01]  /*1810*/  @P5 LDG.E.EL.128 R20, [R44.64] ;  /* 0x000000042c145981 */ /* 0x000122000c2e1d00 */
[----:B------:R-:W-:Y:S01]  /*1820*/  FADD R38, R38, R47 ;  /* 0x0000002f26267221 */ /* 0x000fe20000000000 */
[----:B------:R-:W-:-:S05]  /*1830*/  FSEL R48, R48, RZ, P4 ;  /* 0x000000ff30307208 */ /* 0x000fca0002000000 */
[----:B------:R-:W-:Y:S01]  /*1840*/  FADD R43, R43, R48 ;  /* 0x000000302b2b7221 */ /* 0x000fe20000000000 */
[----:B------:R-:W-:Y:S01]  /*1850*/  FADD R40, R40, R49 ;  /* 0x0000003128287221 */ /* 0x000fe20000000000 */
[----:B--2---:R-:W-:Y:S02]  /*1860*/  SEL R46, R12, RZ, P2 ;  /* 0x000000ff0c2e7207 */ /* 0x004fe40001000000 */
[----:B------:R-:W-:Y:S02]  /*1870*/  SEL R13, R13, RZ, P2 ;  /* 0x000000ff0d0d7207 */ /* 0x000fe40001000000 */
[----:B---3--:R-:W-:Y:S02]  /*1880*/  SEL R16, R16, RZ, P2 ;  /* 0x000000ff10107207 */ /* 0x008fe40001000000 */
[----:B------:R-:W-:Y:S01]  /*1890*/  SEL R17, R17, RZ, P2 ;  /* 0x000000ff11117207 */ /* 0x000fe20001000000 */
[C---:B------:R-:W-:Y:S01]  /*18a0*/  IMAD.U32 R47, R46.reuse, 0x10000, RZ ;  /* 0x000100002e2f7824 */ /* 0x040fe200078e00ff */
[----:B------:R-:W-:Y:S01]  /*18b0*/  PRMT R46, R46, 0x7632, R46 ;  /* 0x000076322e2e7816 */ /* 0x000fe2000000002e */
[C---:B------:R-:W-:Y:S01]  /*18c0*/  IMAD.U32 R12, R16.reuse, 0x10000, RZ ;  /* 0x00010000100c7824 */ /* 0x040fe200078e00ff */
[----:B------:R-:W-:Y:S01]  /*18d0*/  PRMT R16, R16, 0x7632, R16 ;  /* 0x0000763210107816 */ /* 0x000fe20000000010 */
[----:B0-----:R-:W-:-:S02]  /*18e0*/  IMAD.U32 R45, R13, 0x10000, RZ ;  /* 0x000100000d2d7824 */ /* 0x001fc400078e00ff */
[----:B------:R-:W-:Y:S01]  /*18f0*/  IMAD.U32 R52, R17, 0x10000, RZ ;  /* 0x0001000011347824 */ /* 0x000fe200078e00ff */
[----:B------:R-:W-:Y:S01]  /*1900*/  PRMT R13, R13, 0x7632, R13 ;  /* 0x000076320d0d7816 */ /* 0x000fe2000000000d */
[----:B------:R-:W-:Y:S02]  /*1910*/  IMAD.U32 R16, R16, 0x10000, RZ ;  /* 0x0001000010107824 */ /* 0x000fe400078e00ff */
[----:B------:R-:W-:Y:S01]  /*1920*/  FMUL R52, R45, R52 ;  /* 0x000000342d347220 */ /* 0x000fe20000400000 */
[----:B------:R-:W-:Y:S01]  /*1930*/  IMAD.U32 R45, R46, 0x10000, RZ ;  /* 0x000100002e2d7824 */ /* 0x000fe200078e00ff */
[----:B------:R-:W-:Y:S02]  /*1940*/  SEL R14, R14, RZ, P2 ;  /* 0x000000ff0e0e7207 */ /* 0x000fe40001000000 */
[----:B------:R-:W-:Y:S01]  /*1950*/  SEL R18, R18, RZ, P2 ;  /* 0x000000ff12127207 */ /* 0x000fe20001000000 */
[----:B------:R-:W-:Y:S01]  /*1960*/  FMUL R44, R45, R16 ;  /* 0x000000102d2c7220 */ /* 0x000fe20000400000 */
[----:B------:R-:W-:Y:S01]  /*1970*/  FMUL R12, R47, R12 ;  /* 0x0000000c2f0c7220 */ /* 0x000fe20000400000 */
[----:B------:R-:W-:Y:S01]  /*1980*/  IMAD.U32 R16, R13, 0x10000, RZ ;  /* 0x000100000d107824 */ /* 0x000fe200078e00ff */
[----:B------:R-:W-:Y:S01]  /*1990*/  SEL R15, R15, RZ, P2 ;  /* 0x000000ff0f0f7207 */ /* 0x000fe20001000000 */
[----:B------:R-:W-:Y:S01]  /*19a0*/  IMAD.U32 R13, R14, 0x10000, RZ ;  /* 0x000100000e0d7824 */ /* 0x000fe200078e00ff */
[----:B------:R-:W-:Y:S01]  /*19b0*/  SEL R19, R19, RZ, P2 ;  /* 0x000000ff13137207 */ /* 0x000fe20001000000 */
[----:B------:R-:W-:Y:S01]  /*19c0*/  IMAD.U32 R48, R18, 0x10000, RZ ;  /* 0x0001000012307824 */ /* 0x000fe200078e00ff */
[----:B------:R-:W-:-:S02]  /*19d0*/  PRMT R17, R17, 0x7632, R17 ;  /* 0x0000763211117816 */ /* 0x000fc40000000011 */
[----:B------:R-:W-:Y:S01]  /*19e0*/  FSEL R50, R12, RZ, P2 ;  /* 0x000000ff0c327208 */ /* 0x000fe20001000000 */
[----:B------:R-:W-:Y:S01]  /*19f0*/  FMUL R48, R13, R48 ;  /* 0x000000300d307220 */ /* 0x000fe20000400000 */
[----:B------:R-:W-:Y:S01]  /*1a00*/  IMAD.U32 R13, R15, 0x10000, RZ ;  /* 0x000100000f0d7824 */ /* 0x000fe200078e00ff */
[----:B------:R-:W-:Y:S01]  /*1a10*/  PRMT R14, R14, 0x7632, R14 ;  /* 0x000076320e0e7816 */ /* 0x000fe2000000000e */
[----:B------:R-:W-:Y:S01]  /*1a20*/  IMAD.U32 R46, R19, 0x10000, RZ ;  /* 0x00010000132e7824 */ /* 0x000fe200078e00ff */
[----:B------:R-:W-:Y:S02]  /*1a30*/  LOP3.LUT R12, R33, 0x4, R30, 0xfe, !PT ;  /* 0x00000004210c7812 */ /* 0x000fe400078efe1e */
[----:B------:R-:W-:Y:S02]  /*1a40*/  PRMT R15, R15, 0x7632, R15 ;  /* 0x000076320f0f7816 */ /* 0x000fe4000000000f */
[----:B------:R-:W-:Y:S01]  /*1a50*/  PRMT R19, R19, 0x7632, R19 ;  /* 0x0000763213137816 */ /* 0x000fe20000000013 */
[----:B------:R-:W-:Y:S01]  /*1a60*/  IMAD.U32 R17, R17, 0x10000, RZ ;  /* 0x0001000011117824 */ /* 0x000fe200078e00ff */
[----:B------:R-:W-:Y:S01]  /*1a70*/  ISETP.LT.AND P4, PT, R12, 0x100, !P3 ;  /* 0x000001000c00780c */ /* 0x000fe20005f81270 */
[----:B------:R-:W-:-:S02]  /*1a80*/  IMAD.U32 R47, R14, 0x10000, RZ ;  /* 0x000100000e2f7824 */ /* 0x000fc400078e00ff */
[----:B------:R-:W-:Y:S01]  /*1a90*/  IMAD.U32 R14, R15, 0x10000, RZ ;  /* 0x000100000f0e7824 */ /* 0x000fe200078e00ff */
[----:B------:R-:W-:Y:S01]  /*1aa0*/  FMUL R45, R16, R17 ;  /* 0x00000011102d7220 */ /* 0x000fe20000400000 */
[----:B------:R-:W-:Y:S02]  /*1ab0*/  IMAD.U32 R19, R19, 0x10000, RZ ;  /* 0x0001000013137824 */ /* 0x000fe400078e00ff */
[----:B------:R-:W-:Y:S01]  /*1ac0*/  IMAD R16, R12, 0x800, R31 ;  /* 0x000008000c107824 */ /* 0x000fe200078e021f */
[----:B------:R-:W-:Y:S01]  /*1ad0*/  FMUL R46, R13, R46 ;  /* 0x0000002e0d2e7220 */ /* 0x000fe20000400000 */
[----:B------:R-:W-:Y:S01]  /*1ae0*/  FMUL R49, R14, R19 ;  /* 0x000000130e317220 */ /* 0x000fe20000400000 */
[----:B------:R-:W-:Y:S01]  /*1af0*/  CS2R R12, SRZ ;  /* 0x00000000000c7805 */ /* 0x000fe2000001ff00 */
[----:B------:R-:W-:Y:S01]  /*1b00*/  CS2R R14, SRZ ;  /* 0x00000000000e7805 */ /* 0x000fe2000001ff00 */
[----:B------:R-:W-:-:S05]  /*1b10*/  IMAD.WIDE R16, R16, R51, c[0x0][0x178] ;  /* 0x00005e0010107625 */ /* 0x000fca00078e0233 */
[----:B------:R0:W2:Y:S01]  /*1b20*/  @P4 LDG.E.EL.128 R12, [R16.64] ;  /* 0x00000004100c4981 */ /* 0x0000a2000c2e1d00 */
[----:B------:R-:W-:-:S05]  /*1b30*/  PRMT R18, R18, 0x7632, R18 ;  /* 0x0000763212127816 */ /* 0x000fca0000000012 */
[----:B------:R-:W-:Y:S02]  /*1b40*/  IMAD.U32 R18, R18, 0x10000, RZ ;  /* 0x0001000012127824 */ /* 0x000fe400078e00ff */
[----:B------:R-:W-:Y:S02]  /*1b50*/  IMAD R53, R53, 0x11, RZ ;  /* 0x0000001135357824 */ /* 0x000fe400078e02ff */
[----:B------:R-:W-:Y:S01]  /*1b60*/  FMUL R47, R47, R18 ;  /* 0x000000122f2f7220 */ /* 0x000fe20000400000 */
[----:B------:R-:W-:Y:S01]  /*1b70*/  LOP3.LUT R18, R33, 0x8, R30, 0xfe, !PT ;  /* 0x0000000821127812 */ /* 0x000fe200078efe1e */
[----:B------:R-:W-:Y:S01]  /*1b80*/  FADD R50, R29, R50 ;  /* 0x000000321d327221 */ /* 0x000fe20000000000 */
[----:B------:R-:W-:Y:S02]  /*1b90*/  LOP3.LUT R54, R53, R30, RZ, 0xfc, !PT ;  /* 0x0000001e35367212 */ /* 0x000fe400078efcff */
[----:B----4-:R-:W-:Y:S02]  /*1ba0*/  SEL R20, R20, RZ, P5 ;  /* 0x000000ff14147207 */ /* 0x010fe40002800000 */
[----:B------:R-:W-:-:S02]  /*1bb0*/  SEL R21, R21, RZ, P5 ;  /* 0x000000ff15157207 */ /* 0x000fc40002800000 */
[----:B------:R-:W-:Y:S02]  /*1bc0*/  FSEL R19, R20, RZ, !P3 ;  /* 0x000000ff14137208 */ /* 0x000fe40005800000 */
[----:B------:R-:W-:Y:S02]  /*1bd0*/  SEL R22, R22, RZ, P5 ;  /* 0x000000ff16167207 */ /* 0x000fe40002800000 */
[----:B------:R-:W-:Y:S02]  /*1be0*/  SEL R29, R23, RZ, P5 ;  /* 0x000000ff171d7207 */ /* 0x000fe40002800000 */
[----:B------:R-:W-:Y:S02]  /*1bf0*/  LOP3.LUT R20, R33, 0xc, R30, 0xfe, !PT ;  /* 0x0000000c21147812 */ /* 0x000fe400078efe1e */
[C---:B------:R-:W-:Y:S02]  /*1c00*/  ISETP.LT.AND P5, PT, R18.reuse, 0x100, !P3 ;  /* 0x000001001200780c */ /* 0x040fe40005fa1270 */
[----:B------:R-:W-:Y:S01]  /*1c10*/  FSEL R21, R21, RZ, !P3 ;  /* 0x000000ff15157208 */ /* 0x000fe20005800000 */
[--C-:B------:R-:W-:Y:S01]  /*1c20*/  IMAD R56, R18, 0x800, R31.reuse ;  /* 0x0000080012387824 */ /* 0x100fe200078e021f */
[----:B------:R-:W-:Y:S01]  /*1c30*/  FSEL R23, R22, RZ, !P3 ;  /* 0x000000ff16177208 */ /* 0x000fe20005800000 */
[C---:B------:R-:W-:Y:S01]  /*1c40*/  IMAD R22, R20.reuse, 0x800, R31 ;  /* 0x0000080014167824 */ /* 0x040fe200078e021f */
[----:B------:R-:W-:Y:S01]  /*1c50*/  FSEL R29, R29, RZ, !P3 ;  /* 0x000000ff1d1d7208 */ /* 0x000fe20005800000 */
[----:B------:R1:W-:Y:S01]  /*1c60*/  STS [R54.X4], R19 ;  /* 0x0000001336007388 */ /* 0x0003e20000004800 */
[----:B------:R-:W-:Y:S01]  /*1c70*/  ISETP.LT.AND P6, PT, R20, 0x100, !P3 ;  /* 0x000001001400780c */ /* 0x000fe20005fc1270 */
[----:B0-----:R-:W-:-:S02]  /*1c80*/  CS2R R16, SRZ ;  /* 0x0000000000107805 */ /* 0x001fc4000001ff00 */
[----:B------:R0:W-:Y:S01]  /*1c90*/  STS [R54.X4+0x44], R21 ;  /* 0x0000441536007388 */ /* 0x0001e20000004800 */
[----:B-1----:R-:W-:-:S03]  /*1ca0*/  CS2R R18, SRZ ;  /* 0x0000000000127805 */ /* 0x002fc6000001ff00 */
[----:B------:R1:W-:Y:S01]  /*1cb0*/  STS [R54.X4+0xcc], R29 ;  /* 0x0000cc1d36007388 */ /* 0x0003e20000004800 */
[----:B0-----:R-:W-:-:S03]  /*1cc0*/  IMAD.WIDE R20, R56, R51, c[0x0][0x178] ;  /* 0x00005e0038147625 */ /* 0x001fc600078e0233 */
[----:B------:R0:W-:Y:S04]  /*1cd0*/  STS [R54.X4+0x88], R23 ;  /* 0x0000881736007388 */ /* 0x0001e80000004800 */
[----:B------:R3:W4:Y:S02]  /*1ce0*/  @P5 LDG.E.EL.128 R16, [R20.64] ;  /* 0x0000000414105981 */ /* 0x000724000c2e1d00 */
[----:B---3--:R-:W-:Y:S01]  /*1cf0*/  CS2R R20, SRZ ;  /* 0x0000000000147805 */ /* 0x008fe2000001ff00 */
[----:B--2---:R-:W-:Y:S02]  /*1d00*/  SEL R12, R12, RZ, P4 ;  /* 0x000000ff0c0c7207 */ /* 0x004fe40002000000 */
[----:B------:R-:W-:Y:S02]  /*1d10*/  SEL R13, R13, RZ, P4 ;  /* 0x000000ff0d0d7207 */ /* 0x000fe40002000000 */
[----:B------:R-:W-:-:S02]  /*1d20*/  FSEL R31, R12, RZ, !P3 ;  /* 0x000000ff0c1f7208 */ /* 0x000fc40005800000 */
[----:B------:R-:W-:Y:S02]  /*1d30*/  LOP3.LUT R12, R30, 0x4, RZ, 0xfc, !PT ;  /* 0x000000041e0c7812 */ /* 0x000fe400078efcff */
[----:B-1----:R-:W-:Y:S02]  /*1d40*/  SEL R29, R14, RZ, P4 ;  /* 0x000000ff0e1d7207 */ /* 0x002fe40002000000 */
[----:B------:R-:W-:Y:S01]  /*1d50*/  FSEL R14, R13, RZ, !P3 ;  /* 0x000000ff0d0e7208 */ /* 0x000fe20005800000 */
[----:B------:R-:W-:Y:S02]  /*1d60*/  IMAD.IADD R56, R12, 0x1, R53 ;  /* 0x000000010c387824 */ /* 0x000fe400078e0235 */
[----:B------:R-:W-:Y:S02]  /*1d70*/  IMAD.WIDE R12, R22, R51, c[0x0][0x178] ;  /* 0x00005e00160c7625 */ /* 0x000fe400078e0233 */
[----:B0-----:R-:W-:-:S06]  /*1d80*/  CS2R R22, SRZ ;  /* 0x0000000000167805 */ /* 0x001fcc000001ff00 */
[----:B------:R0:W2:Y:S01]  /*1d90*/  @P6 LDG.E.EL.128 R20, [R12.64] ;  /* 0x000000040c146981 */ /* 0x0000a2000c2e1d00 */
[----:B------:R-:W-:Y:S02]  /*1da0*/  FSEL R29, R29, RZ, !P3 ;  /* 0x000000ff1d1d7208 */ /* 0x000fe40005800000 */
[----:B------:R-:W-:Y:S02]  /*1db0*/  SEL R15, R15, RZ, P4 ;  /* 0x000000ff0f0f7207 */ /* 0x000fe40002000000 */
[----:B------:R-:W-:Y:S01]  /*1dc0*/  FSEL R33, R52, RZ, P2 ;  /* 0x000000ff34217208 */ /* 0x000fe20001000000 */
[----:B------:R1:W-:Y:S01]  /*1dd0*/  STS [R54.X4+0x10], R31 ;  /* 0x0000101f36007388 */ /* 0x0003e20000004800 */
[----:B------:R-:W-:-:S03]  /*1de0*/  FSEL R15, R15, RZ, !P3 ;  /* 0x000000ff0f0f7208 */ /* 0x000fc60005800000 */
[----:B------:R3:W-:Y:S01]  /*1df0*/  STS [R56.X4+0x88], R29 ;  /* 0x0000881d38007388 */ /* 0x0007e20000004800 */
[----:B------:R-:W-:Y:S01]  /*1e00*/  FADD R33, R28, R33 ;  /* 0x000000211c217221 */ /* 0x000fe20000000000 */
[----:B------:R-:W-:Y:S01]  /*1e10*/  LOP3.LUT R28, R30, 0x8, RZ, 0xfc, !PT ;  /* 0x000000081e1c7812 */ /* 0x000fe200078efcff */
[C-C-:B-1----:R-:W-:Y:S01]  /*1e20*/  IMAD.IADD R31, R2.reuse, 0x1, R9.reuse ;  /* 0x00000001021f7824 */ /* 0x142fe200078e0209 */
[----:B---3--:R-:W-:Y:S01]  /*1e30*/  IADD3 R29, R2, 0x80000, R9 ;  /* 0x00080000021d7810 */ /* 0x008fe20007ffe009 */
[----:B------:R1:W-:Y:S02]  /*1e40*/  STS [R56.X4+0xcc], R15 ;  /* 0x0000cc0f38007388 */ /* 0x0003e40000004800 */
[----:B------:R-:W-:Y:S01]  /*1e50*/  IMAD.IADD R28, R28, 0x1, R53 ;  /* 0x000000011c1c7824 */ /* 0x000fe200078e0235 */
[----:B------:R-:W-:Y:S01]  /*1e60*/  LOP3.LUT R30, R30, 0xc, RZ, 0xfc, !PT ;  /* 0x0000000c1e1e7812 */ /* 0x000fe200078efcff */
[----:B------:R-:W-:Y:S01]  /*1e70*/  STS [R56.X4+0x44], R14 ;  /* 0x0000440e38007388 */ /* 0x000fe20000004800 */
[----:B----4-:R-:W-:-:S02]  /*1e80*/  SEL R16, R16, RZ, P5 ;  /* 0x000000ff10107207 */ /* 0x010fc40002800000 */
[----:B------:R-:W-:Y:S02]  /*1e90*/  SEL R17, R17, RZ, P5 ;  /* 0x000000ff11117207 */ /* 0x000fe40002800000 */
[----:B------:R-:W-:Y:S02]  /*1ea0*/  SEL R18, R18, RZ, P5 ;  /* 0x000000ff12127207 */ /* 0x000fe40002800000 */
[----:B------:R-:W-:Y:S02]  /*1eb0*/  SEL R9, R19, RZ, P5 ;  /* 0x000000ff13097207 */ /* 0x000fe40002800000 */
[----:B------:R-:W-:Y:S02]  /*1ec0*/  ISETP.GT.AND P5, PT, R0, 0x2, PT ;  /* 0x000000020000780c */ /* 0x000fe40003fa4270 */
[----:B0-----:R-:W-:Y:S02]  /*1ed0*/  FSEL R13, R16, RZ, !P3 ;  /* 0x000000ff100d7208 */ /* 0x001fe40005800000 */
[----:B-1----:R-:W-:-:S02]  /*1ee0*/  FSEL R15, R17, RZ, !P3 ;  /* 0x000000ff110f7208 */ /* 0x002fc40005800000 */
[----:B------:R-:W-:Y:S02]  /*1ef0*/  FSEL R17, R18, RZ, !P3 ;  /* 0x000000ff12117208 */ /* 0x000fe40005800000 */
[----:B------:R-:W-:Y:S01]  /*1f00*/  FSEL R9, R9, RZ, !P3 ;  /* 0x000000ff09097208 */ /* 0x000fe20005800000 */
[----:B------:R0:W-:Y:S01]  /*1f10*/  STS [R54.X4+0x20], R13 ;  /* 0x0000200d36007388 */ /* 0x0001e20000004800 */
[----:B------:R-:W-:-:S03]  /*1f20*/  IMAD.IADD R53, R30, 0x1, R53 ;  /* 0x000000011e357824 */ /* 0x000fc600078e0235 */
[----:B------:R1:W-:Y:S01]  /*1f30*/  STS [R28.X4+0x44], R15 ;  /* 0x0000440f1c007388 */ /* 0x0003e20000004800 */
[----:B------:R-:W-:-:S03]  /*1f40*/  IMAD.WIDE R30, R31, R10, c[0x0][0x180] ;  /* 0x000060001f1e7625 */ /* 0x000fc600078e020a */
[----:B------:R3:W-:Y:S01]  /*1f50*/  STS [R28.X4+0x88], R17 ;  /* 0x000088111c007388 */ /* 0x0007e20000004800 */
[----:B0-----:R-:W-:-:S03]  /*1f60*/  CS2R R12, SRZ ;  /* 0x00000000000c7805 */ /* 0x001fc6000001ff00 */
[----:B------:R0:W-:Y:S01]  /*1f70*/  STS [R28.X4+0xcc], R9 ;  /* 0x0000cc091c007388 */ /* 0x0001e20000004800 */
[----:B-1----:R-:W-:Y:S01]  /*1f80*/  CS2R R14, SRZ ;  /* 0x00000000000e7805 */ /* 0x002fe2000001ff00 */
[----:B---3--:R-:W-:Y:S01]  /*1f90*/  CS2R R16, SRZ ;  /* 0x0000000000107805 */ /* 0x008fe2000001ff00 */
[----:B0-----:R-:W-:Y:S01]  /*1fa0*/  IMAD.WIDE R28, R29, R10, c[0x0][0x180] ;  /* 0x000060001d1c7625 */ /* 0x001fe200078e020a */
[----:B------:R-:W-:Y:S02]  /*1fb0*/  IADD3 R9, R8, 0x80000, R35 ;  /* 0x0008000008097810 */ /* 0x000fe40007ffe023 */
[----:B--2---:R-:W-:Y:S02]  /*1fc0*/  SEL R20, R20, RZ, P6 ;  /* 0x000000ff14147207 */ /* 0x004fe40003000000 */
[----:B------:R-:W-:Y:S02]  /*1fd0*/  SEL R21, R21, RZ, P6 ;  /* 0x000000ff15157207 */ /* 0x000fe40003000000 */
[----:B------:R-:W-:-:S02]  /*1fe0*/  SEL R22, R22, RZ, P6 ;  /* 0x000000ff16167207 */ /* 0x000fc40003000000 */
[----:B------:R-:W-:Y:S02]  /*1ff0*/  SEL R23, R23, RZ, P6 ;  /* 0x000000ff17177207 */ /* 0x000fe40003000000 */
[----:B------:R-:W-:Y:S02]  /*2000*/  ISETP.LT.AND P6, PT, R4, 0x100, P5 ;  /* 0x000001000400780c */ /* 0x000fe40002fc1270 */
[----:B------:R-:W-:Y:S02]  /*2010*/  FSEL R19, R20, RZ, !P3 ;  /* 0x000000ff14137208 */ /* 0x000fe40005800000 */
[----:B------:R-:W-:Y:S02]  /*2020*/  FSEL R2, R21, RZ, !P3 ;  /* 0x000000ff15027208 */ /* 0x000fe40005800000 */
[----:B------:R-:W-:Y:S01]  /*2030*/  FSEL R22, R22, RZ, !P3 ;  /* 0x000000ff16167208 */ /* 0x000fe20005800000 */
[----:B------:R0:W-:Y:S01]  /*2040*/  STS [R54.X4+0x30], R19 ;  /* 0x0000301336007388 */ /* 0x0001e20000004800 */
[----:B------:R-:W-:-:S03]  /*2050*/  FSEL R20, R23, RZ, !P3 ;  /* 0x000000ff17147208 */ /* 0x000fc60005800000 */
[----:B------:R-:W-:Y:S01]  /*2060*/  STS [R53.X4+0x44], R2 ;  /* 0x0000440235007388 */ /* 0x000fe20000004800 */
[----:B0-----:R-:W-:-:S03]  /*2070*/  CS2R R18, SRZ ;  /* 0x0000000000127805 */ /* 0x001fc6000001ff00 */
[----:B------:R-:W-:Y:S04]  /*2080*/  STS [R53.X4+0x88], R22 ;  /* 0x0000881635007388 */ /* 0x000fe80000004800 */
[----:B------:R-:W-:Y:S04]  /*2090*/  STS [R53.X4+0xcc], R20 ;  /* 0x0000cc1435007388 */ /* 0x000fe80000004800 */
[----:B------:R-:W-:Y:S06]  /*20a0*/  BAR.SYNC 0x0 ;  /* 0x0000000000007b1d */ /* 0x000fec0000000000 */
[----:B------:R0:W2:Y:S04]  /*20b0*/  @P6 LDG.E.EL.128 R12, [R30.64] ;  /* 0x000000041e0c6981 */ /* 0x0000a8000c2e1d00 */
[----:B------:R1:W3:Y:S01]  /*20c0*/  @P6 LDG.E.EL.128 R16, [R28.64] ;  /* 0x000000041c106981 */ /* 0x0002e2000c2e1d00 */
[----:B------:R-:W-:-:S04]  /*20d0*/  ISETP.GT.AND P3, PT, R7, 0x2, PT ;  /* 0x000000020700780c */ /* 0x000fc80003f64270 */
[----:B------:R-:W-:Y:S01]  /*20e0*/  ISETP.LT.AND P4, PT, R4, 0x100, P3 ;  /* 0x000001000400780c */ /* 0x000fe20001f81270 */
[----:B------:R-:W-:Y:S01]  /*20f0*/  IMAD.IADD R53, R8, 0x1, R35 ;  /* 0x0000000108357824 */ /* 0x000fe200078e0223 */
[----:B------:R-:W-:Y:S01]  /*2100*/  CS2R R20, SRZ ;  /* 0x0000000000147805 */ /* 0x000fe2000001ff00 */
[----:B------:R-:W-:Y:S01]  /*2110*/  CS2R R22, SRZ ;  /* 0x0000000000167805 */ /* 0x000fe2000001ff00 */
[----:B0-----:R-:W-:Y:S01]  /*2120*/  CS2R R30, SRZ ;  /* 0x00000000001e7805 */ /* 0x001fe2000001ff00 */
[----:B------:R-:W-:Y:S01]  /*2130*/  IMAD.WIDE R52, R53, R10, c[0x0][0x180] ;  /* 0x0000600035347625 */ /* 0x000fe200078e020a */
[----:B-1----:R-:W-:-:S03]  /*2140*/  CS2R R28, SRZ ;  /* 0x00000000001c7805 */ /* 0x002fc6000001ff00 */
[----:B------:R-:W-:-:S04]  /*2150*/  IMAD.WIDE R8, R9, R10, c[0x0][0x180] ;  /* 0x0000600009087625 */ /* 0x000fc800078e020a */
[----:B------:R-:W4:Y:S04]  /*2160*/  @P4 LDG.E.EL.128 R20, [R52.64] ;  /* 0x0000000434144981 */ /* 0x000f28000c2e1d00 */
[----:B------:R0:W5:Y:S01]  /*2170*/  @P4 LDG.E.EL.128 R28, [R8.64] ;  /* 0x00000004081c4981 */ /* 0x000162000c2e1d00 */
[----:B------:R-:W-:Y:S01]  /*2180*/  IMAD R5, R5, 0x11, R6 ;  /* 0x0000001105057824 */ /* 0x000fe200078e0206 */
[----:B------:R-:W-:Y:S01]  /*2190*/  FADD R36, RZ, R36 ;  /* 0x00000024ff247221 */ /* 0x000fe20000000000 */
[--C-:B------:R-:W-:Y:S01]  /*21a0*/  IMAD R3, R3, 0x100, R4.reuse ;  /* 0x0000010003037824 */ /* 0x100fe200078e0204 */
[----:B------:R-:W-:Y:S01]  /*21b0*/  FADD R39, RZ, R39 ;  /* 0x00000027ff277221 */ /* 0x000fe20000000000 */
[----:B------:R-:W-:Y:S01]  /*21c0*/  IMAD R11, R11, 0x100, R4 ;  /* 0x000001000b0b7824 */ /* 0x000fe200078e0204 */
[----:B------:R-:W-:Y:S01]  /*21d0*/  FADD R41, RZ, R41 ;  /* 0x00000029ff297221 */ /* 0x000fe20000000000 */
[----:B------:R-:W-:-:S02]  /*21e0*/  FSEL R48, R48, RZ, P2 ;  /* 0x000000ff30307208 */ /* 0x000fc40001000000 */
[----:B------:R-:W-:Y:S02]  /*21f0*/  FSEL R47, R47, RZ, P2 ;  /* 0x000000ff2f2f7208 */ /* 0x000fe40001000000 */
[----:B------:R-:W-:Y:S02]  /*2200*/  FSEL R46, R46, RZ, P2 ;  /* 0x000000ff2e2e7208 */ /* 0x000fe40001000000 */
[----:B------:R-:W-:Y:S02]  /*2210*/  FSEL R45, R45, RZ, P2 ;  /* 0x000000ff2d2d7208 */ /* 0x000fe40001000000 */
[----:B------:R-:W-:Y:S01]  /*2220*/  FSEL R49, R49, RZ, P2 ;  /* 0x000000ff31317208 */ /* 0x000fe20001000000 */
[----:B------:R-:W-:Y:S01]  /*2230*/  FADD R27, R27, R48 ;  /* 0x000000301b1b7221 */ /* 0x000fe20000000000 */
[----:B------:R-:W-:Y:S01]  /*2240*/  FADD R26, R26, R47 ;  /* 0x0000002f1a1a7221 */ /* 0x000fe20000000000 */
[----:B------:R-:W-:Y:S01]  /*2250*/  FADD R25, R25, R46 ;  /* 0x0000002e19197221 */ /* 0x000fe20000000000 */
[----:B------:R-:W-:Y:S01]  /*2260*/  FADD R32, R32, R45 ;  /* 0x0000002d20207221 */ /* 0x000fe20000000000 */
[----:B------:R-:W-:Y:S01]  /*2270*/  FADD R24, R24, R49 ;  /* 0x0000003118187221 */ /* 0x000fe20000000000 */
[----:B------:R-:W-:Y:S01]  /*2280*/  FADD R27, RZ, R27 ;  /* 0x0000001bff1b7221 */ /* 0x000fe20000000000 */
[----:B------:R-:W-:Y:S01]  /*2290*/  FADD R26, RZ, R26 ;  /* 0x0000001aff1a7221 */ /* 0x000fe20000000000 */
[----:B------:R-:W-:Y:S01]  /*22a0*/  FADD R25, RZ, R25 ;  /* 0x00000019ff197221 */ /* 0x000fe20000000000 */
[----:B------:R-:W-:Y:S01]  /*22b0*/  FADD R24, RZ, R24 ;  /* 0x00000018ff187221 */ /* 0x000fe20000000000 */
[----:B--2---:R-:W-:-:S02]  /*22c0*/  SEL R35, R12, RZ, P6 ;  /* 0x000000ff0c237207 */ /* 0x004fc40003000000 */
[----:B---3--:R-:W-:Y:S02]  /*22d0*/  SEL R16, R16, RZ, P6 ;  /* 0x000000ff10107207 */ /* 0x008fe40003000000 */
[C---:B------:R-:W-:Y:S02]  /*22e0*/  PRMT R6, R35.reuse, 0x7632, R6 ;  /* 0x0000763223067816 */ /* 0x040fe40000000006 */
[C---:B------:R-:W-:Y:S01]  /*22f0*/  PRMT R12, R16.reuse, 0x7632, R12 ;  /* 0x00007632100c7816 */ /* 0x040fe2000000000c */
[----:B------:R-:W-:Y:S01]  /*2300*/  IMAD.U32 R35, R35, 0x10000, RZ ;  /* 0x0001000023237824 */ /* 0x000fe200078e00ff */
[----:B------:R-:W-:Y:S01]  /*2310*/  SEL R2, R15, RZ, P6 ;  /* 0x000000ff0f027207 */ /* 0x000fe20003000000 */
[----:B0-----:R-:W-:Y:S01]  /*2320*/  IMAD.U32 R8, R16, 0x10000, RZ ;  /* 0x0001000010087824 */ /* 0x001fe200078e00ff */
[----:B------:R-:W-:Y:S01]  /*2330*/  SEL R51, R19, RZ, P6 ;  /* 0x000000ff13337207 */ /* 0x000fe20003000000 */
[----:B------:R-:W-:Y:S01]  /*2340*/  IMAD.U32 R9, R6, 0x10000, RZ ;  /* 0x0001000006097824 */ /* 0x000fe200078e00ff */
[----:B------:R-:W-:Y:S01]  /*2350*/  SEL R13, R13, RZ, P6 ;  /* 0x000000ff0d0d7207 */ /* 0x000fe20003000000 */
[----:B------:R-:W-:Y:S01]  /*2360*/  IMAD.U32 R12, R12, 0x10000, RZ ;  /* 0x000100000c0c7824 */ /* 0x000fe200078e00ff */
[----:B------:R-:W-:Y:S01]  /*2370*/  SEL R17, R17, RZ, P6 ;  /* 0x000000ff11117207 */ /* 0x000fe20003000000 */
[----:B------:R-:W-:Y:S01]  /*2380*/  FADD R6, R35, R8 ;  /* 0x0000000823067221 */ /* 0x000fe20000000000 */
[----:B------:R-:W-:Y:S01]  /*2390*/  SEL R14, R14, RZ, P6 ;  /* 0x000000ff0e0e7207 */ /* 0x000fe20003000000 */
[----:B------:R-:W-:Y:S01]  /*23a0*/  FADD R8, R9, R12 ;  /* 0x0000000c09087221 */ /* 0x000fe20000000000 */
[----:B------:R-:W-:Y:S01]  /*23b0*/  SEL R18, R18, RZ, P6 ;  /* 0x000000ff12127207 */ /* 0x000fe20003000000 */
[----:B------:R-:W-:Y:S01]  /*23c0*/  IMAD.U32 R12, R2, 0x10000, RZ ;  /* 0x00010000020c7824 */ /* 0x000fe200078e00ff */
[----:B------:R-:W-:Y:S01]  /*23d0*/  ISETP.NE.AND P6, PT, R0, 0x2, PT ;  /* 0x000000020000780c */ /* 0x000fe20003fc5270 */
[----:B------:R-:W-:-:S02]  /*23e0*/  IMAD.U32 R15, R51, 0x10000, RZ ;  /* 0x00010000330f7824 */ /* 0x000fc400078e00ff */
[----:B------:R-:W-:Y:S02]  /*23f0*/  IMAD.U32 R0, R13, 0x10000, RZ ;  /* 0x000100000d007824 */ /* 0x000fe400078e00ff */
[----:B------:R-:W-:Y:S01]  /*2400*/  IMAD.U32 R9, R17, 0x10000, RZ ;  /* 0x0001000011097824 */ /* 0x000fe200078e00ff */
[----:B------:R-:W-:Y:S01]  /*2410*/  PRMT R2, R2, 0x7632, R2 ;  /* 0x0000763202027816 */ /* 0x000fe20000000002 */
[----:B------:R-:W-:Y:S01]  /*2420*/  IMAD.U32 R19, R14, 0x10000, RZ ;  /* 0x000100000e137824 */ /* 0x000fe200078e00ff */
[----:B------:R-:W-:Y:S01]  /*2430*/  FADD R15, R12, R15 ;  /* 0x0000000f0c0f7221 */ /* 0x000fe20000000000 */
[----:B------:R-:W-:Y:S01]  /*2440*/  IMAD.U32 R16, R18, 0x10000, RZ ;  /* 0x0001000012107824 */ /* 0x000fe200078e00ff */
[----:B------:R-:W-:Y:S01]  /*2450*/  PRMT R13, R13, 0x7632, R13 ;  /* 0x000076320d0d7816 */ /* 0x000fe2000000000d */
[----:B------:R-:W-:Y:S01]  /*2460*/  FADD R9, R0, R9 ;  /* 0x0000000900097221 */ /* 0x000fe20000000000 */
[----:B------:R-:W-:Y:S02]  /*2470*/  PRMT R14, R14, 0x7632, R14 ;  /* 0x000076320e0e7816 */ /* 0x000fe4000000000e */
[----:B------:R-:W-:Y:S01]  /*2480*/  PRMT R12, R51, 0x7632, R12 ;  /* 0x00007632330c7816 */ /* 0x000fe2000000000c */
[----:B------:R-:W-:Y:S01]  /*2490*/  FADD R16, R19, R16 ;  /* 0x0000001013107221 */ /* 0x000fe20000000000 */
[----:B------:R-:W-:-:S02]  /*24a0*/  PRMT R17, R17, 0x7632, R17 ;  /* 0x0000763211117816 */ /* 0x000fc40000000011 */
[----:B------:R-:W-:Y:S01]  /*24b0*/  PRMT R0, R18, 0x7632, R0 ;  /* 0x0000763212007816 */ /* 0x000fe20000000000 */
[----:B------:R-:W-:Y:S02]  /*24c0*/  IMAD.U32 R19, R2, 0x10000, RZ ;  /* 0x0001000002137824 */ /* 0x000fe400078e00ff */
[----:B------:R-:W-:Y:S02]  /*24d0*/  IMAD.U32 R2, R13, 0x10000, RZ ;  /* 0x000100000d027824 */ /* 0x000fe400078e00ff */
[----:B------:R-:W-:Y:S02]  /*24e0*/  IMAD.U32 R13, R14, 0x10000, RZ ;  /* 0x000100000e0d7824 */ /* 0x000fe400078e00ff */
[----:B------:R-:W-:Y:S01]  /*24f0*/  IMAD.U32 R12, R12, 0x10000, RZ ;  /* 0x000100000c0c7824 */ /* 0x000fe200078e00ff */
[----:B------:R-:W-:Y:S01]  /*2500*/  LDS R14, [R5.X4+0x10] ;  /* 0x00001000050e7984 */ /* 0x000fe20000004800 */
[----:B------:R-:W-:Y:S02]  /*2510*/  IMAD.U32 R17, R17, 0x10000, RZ ;  /* 0x0001000011117824 */ /* 0x000fe400078e00ff */
[----:B------:R-:W-:Y:S01]  /*2520*/  IMAD.U32 R0, R0, 0x10000, RZ ;  /* 0x0001000000007824 */ /* 0x000fe200078e00ff */
[----:B------:R-:W-:Y:S01]  /*2530*/  FADD R19, R19, R12 ;  /* 0x0000000c13137221 */ /* 0x000fe20000000000 */
[----:B------:R-:W-:Y:S01]  /*2540*/  FADD R17, R2, R17 ;  /* 0x0000001102117221 */ /* 0x000fe20000000000 */
[----:B------:R-:W0:Y:S01]  /*2550*/  LDS R12, [R5.X4+0x4] ;  /* 0x00000400050c7984 */ /* 0x000e220000004800 */
[----:B------:R-:W-:-:S03]  /*2560*/  FADD R18, R13, R0 ;  /* 0x000000000d127221 */ /* 0x000fc60000000000 */
[----:B------:R-:W1:Y:S04]  /*2570*/  LDS R13, [R5.X4] ;  /* 0x00000000050d7984 */ /* 0x000e680000004800 */
[----:B------:R-:W2:Y:S04]  /*2580*/  LDS R2, [R5.X4+0x8] ;  /* 0x0000080005027984 */ /* 0x000ea80000004800 */
[----:B------:R-:W3:Y:S01]  /*2590*/  LDS R0, [R5.X4+0xc] ;  /* 0x00000c0005007984 */ /* 0x000ee20000004800 */
[----:B0-----:R-:W-:-:S03]  /*25a0*/  @P6 FSEL R12, R8, RZ, P5 ;  /* 0x000000ff080c6208 */ /* 0x001fc60002800000 */
[----:B------:R-:W0:Y:S01]  /*25b0*/  LDS R8, [R5.X4+0x18] ;  /* 0x0000180005087984 */ /* 0x000e220000004800 */
[----:B-1----:R-:W-:-:S03]  /*25c0*/  @P6 FSEL R13, R6, RZ, P5 ;  /* 0x000000ff060d6208 */ /* 0x002fc60002800000 */
[----:B------:R-:W1:Y:S01]  /*25d0*/  LDS R6, [R5.X4+0x14] ;  /* 0x0000140005067984 */ /* 0x000e620000004800 */
[----:B--2---:R-:W-:-:S03]  /*25e0*/  @P6 FSEL R2, R9, RZ, P5 ;  /* 0x000000ff09026208 */ /* 0x004fc60002800000 */
[----:B------:R-:W2:Y:S01]  /*25f0*/  LDS R9, [R5.X4+0x1c] ;  /* 0x00001c0005097984 */ /* 0x000ea20000004800 */
[----:B------:R-:W-:Y:S02]  /*2600*/  @P6 FSEL R14, R16, RZ, P5 ;  /* 0x000000ff100e6208 */ /* 0x000fe40002800000 */
[----:B---3--:R-:W-:Y:S01]  /*2610*/  @P6 FSEL R0, R17, RZ, P5 ;  /* 0x000000ff11006208 */ /* 0x008fe20002800000 */
[----:B------:R-:W-:Y:S01]  /*2620*/  FADD R17, RZ, R37 ;  /* 0x00000025ff117221 */ /* 0x000fe20000000000 */
[----:B------:R-:W-:Y:S02]  /*2630*/  FSEL R13, R36, R13, !P0 ;  /* 0x0000000d240d7208 */ /* 0x000fe40004000000 */
[----:B----4-:R-:W-:Y:S02]  /*2640*/  SEL R36, R21, RZ, P4 ;  /* 0x000000ff15247207 */ /* 0x010fe40002000000 */
[----:B------:R-:W-:Y:S01]  /*2650*/  SEL R22, R22, RZ, P4 ;  /* 0x000000ff16167207 */ /* 0x000fe20002000000 */
[----:B------:R-:W-:Y:S01]  /*2660*/  LDS R21, [R5.X4+0x221c] ;  /* 0x00221c0005157984 */ /* 0x000fe20000004800 */
[----:B------:R-:W-:-:S02]  /*2670*/  SEL R35, R20, RZ, P4 ;  /* 0x000000ff14237207 */ /* 0x000fc40002000000 */
[----:B------:R-:W-:Y:S02]  /*2680*/  SEL R23, R23, RZ, P4 ;  /* 0x000000ff17177207 */ /* 0x000fe40002000000 */
[----:B-----5:R-:W-:Y:S02]  /*2690*/  SEL R29, R29, RZ, P4 ;  /* 0x000000ff1d1d7207 */ /* 0x020fe40002000000 */
[----:B------:R-:W-:Y:S02]  /*26a0*/  SEL R30, R30, RZ, P4 ;  /* 0x000000ff1e1e7207 */ /* 0x000fe40002000000 */
[----:B------:R-:W-:Y:S02]  /*26b0*/  SEL R28, R28, RZ, P4 ;  /* 0x000000ff1c1c7207 */ /* 0x000fe40002000000 */
[----:B------:R-:W-:Y:S02]  /*26c0*/  SEL R31, R31, RZ, P4 ;  /* 0x000000ff1f1f7207 */ /* 0x000fe40002000000 */
[----:B0-----:R-:W-:-:S02]  /*26d0*/  @P6 FSEL R8, R15, RZ, P5 ;  /* 0x000000ff0f086208 */ /* 0x001fc40002800000 */
[----:B-1----:R-:W-:Y:S02]  /*26e0*/  @P6 FSEL R6, R18, RZ, P5 ;  /* 0x000000ff12066208 */ /* 0x002fe40002800000 */
[----:B--2---:R-:W-:Y:S02]  /*26f0*/  @P6 FSEL R9, R19, RZ, P5 ;  /* 0x000000ff13096208 */ /* 0x004fe40002800000 */
[----:B------:R-:W-:Y:S01]  /*2700*/  ISETP.NE.AND P5, PT, R7, 0x2, PT ;  /* 0x000000020700780c */ /* 0x000fe20003fa5270 */
[----:B------:R-:W-:Y:S01]  /*2710*/  FADD R7, RZ, R42 ;  /* 0x0000002aff077221 */ /* 0x000fe20000000000 */
[----:B------:R-:W-:Y:S01]  /*2720*/  ISETP.GE.AND P6, PT, R4, 0x100, PT ;  /* 0x000001000400780c */ /* 0x000fe20003fc6270 */
[----:B------:R-:W-:Y:S01]  /*2730*/  FADD R4, RZ, R43 ;  /* 0x0000002bff047221 */ /* 0x000fe20000000000 */
[----:B------:R-:W-:Y:S02]  /*2740*/  FSEL R15, R44, RZ, P2 ;  /* 0x000000ff2c0f7208 */ /* 0x000fe40001000000 */
[----:B------:R-:W-:Y:S01]  /*2750*/  FSEL R12, R7, R12, !P0 ;  /* 0x0000000c070c7208 */ /* 0x000fe20004000000 */
[----:B------:R-:W-:Y:S01]  /*2760*/  FADD R7, RZ, R38 ;  /* 0x00000026ff077221 */ /* 0x000fe20000000000 */
[----:B------:R-:W-:Y:S01]  /*2770*/  FSEL R14, R39, R14, !P0 ;  /* 0x0000000e270e7208 */ /* 0x000fe20004000000 */
[----:B------:R-:W-:Y:S01]  /*2780*/  FADD R34, R34, R15 ;  /* 0x0000000f22227221 */ /* 0x000fe20000000000 */
[----:B------:R-:W-:Y:S01]  /*2790*/  FSEL R38, R17, R8, !P0 ;  /* 0x0000000811267208 */ /* 0x000fe20004000000 */
[----:B------:R-:W-:Y:S01]  /*27a0*/  IMAD.U32 R19, R36, 0x10000, RZ ;  /* 0x0001000024137824 */ /* 0x000fe200078e00ff */
[----:B------:R-:W-:Y:S01]  /*27b0*/  FSEL R39, R4, R9, !P0 ;  /* 0x0000000904277208 */ /* 0x000fe20004000000 */
[----:B------:R-:W-:Y:S01]  /*27c0*/  IMAD.U32 R18, R22, 0x10000, RZ ;  /* 0x0001000016127824 */ /* 0x000fe200078e00ff */
[----:B------:R-:W-:Y:S01]  /*27d0*/  FADD R15, RZ, R40 ;  /* 0x00000028ff0f7221 */ /* 0x000fe20000000000 */
[----:B------:R-:W-:Y:S01]  /*27e0*/  FSEL R37, R7, R6, !P0 ;  /* 0x0000000607257208 */ /* 0x000fe20004000000 */
[----:B------:R-:W-:Y:S01]  /*27f0*/  IMAD.U32 R20, R23, 0x10000, RZ ;  /* 0x0001000017147824 */ /* 0x000fe200078e00ff */
[----:B------:R-:W0:Y:S01]  /*2800*/  LDS R6, [R5.X4+0x2218] ;  /* 0x0022180005067984 */ /* 0x000e220000004800 */
[----:B------:R-:W-:-:S02]  /*2810*/  IMAD.U32 R9, R35, 0x10000, RZ ;  /* 0x0001000023097824 */ /* 0x000fc400078e00ff */
[----:B------:R-:W-:Y:S01]  /*2820*/  IMAD.U32 R16, R29, 0x10000, RZ ;  /* 0x000100001d107824 */ /* 0x000fe200078e00ff */
[----:B------:R-:W1:Y:S01]  /*2830*/  LDS R4, [R5.X4+0x2200] ;  /* 0x0022000005047984 */ /* 0x000e620000004800 */
[----:B------:R-:W-:Y:S02]  /*2840*/  IMAD.U32 R17, R30, 0x10000, RZ ;  /* 0x000100001e117824 */ /* 0x000fe400078e00ff */
[----:B------:R-:W-:Y:S02]  /*2850*/  IMAD.U32 R7, R31, 0x10000, RZ ;  /* 0x000100001f077824 */ /* 0x000fe400078e00ff */
[----:B------:R-:W-:Y:S01]  /*2860*/  IMAD.U32 R8, R28, 0x10000, RZ ;  /* 0x000100001c087824 */ /* 0x000fe200078e00ff */
[----:B------:R-:W-:Y:S01]  /*2870*/  FADD R16, R19, R16 ;  /* 0x0000001013107221 */ /* 0x000fe20000000000 */
[----:B------:R-:W-:Y:S01]  /*2880*/  FADD R17, R18, R17 ;  /* 0x0000001112117221 */ /* 0x000fe20000000000 */
[----:B------:R-:W-:Y:S01]  /*2890*/  FSEL R15, R15, R0, !P0 ;  /* 0x000000000f0f7208 */ /* 0x000fe20004000000 */
[----:B------:R-:W-:Y:S01]  /*28a0*/  FADD R7, R20, R7 ;  /* 0x0000000714077221 */ /* 0x000fe20000000000 */
[----:B------:R-:W-:Y:S01]  /*28b0*/  FADD R8, R9, R8 ;  /* 0x0000000809087221 */ /* 0x000fe20000000000 */
[----:B------:R-:W2:Y:S04]  /*28c0*/  LDS R18, [R5.X4+0x2210] ;  /* 0x0022100005127984 */ /* 0x000ea80000004800 */
[----:B------:R-:W3:Y:S04]  /*28d0*/  LDS R19, [R5.X4+0x2214] ;  /* 0x0022140005137984 */ /* 0x000ee80000004800 */
[----:B------:R-:W4:Y:S04]  /*28e0*/  LDS R0, [R5.X4+0x2204] ;  /* 0x0022040005007984 */ /* 0x000f280000004800 */
[----:B------:R-:W5:Y:S04]  /*28f0*/  LDS R9, [R5.X4+0x2208] ;  /* 0x0022080005097984 */ /* 0x000f680000004800 */
[----:B------:R0:W1:Y:S01]  /*2900*/  LDS R20, [R5.X4+0x220c] ;  /* 0x00220c0005147984 */ /* 0x0000620000004800 */
[----:B------:R-:W-:-:S02]  /*2910*/  FSEL R2, R41, R2, !P0 ;  /* 0x0000000229027208 */ /* 0x000fc40004000000 */
[----:B------:R-:W-:Y:S02]  /*2920*/  PRMT R22, R22, 0x7632, R22 ;  /* 0x0000763216167816 */ /* 0x000fe40000000016 */
[----:B------:R-:W-:Y:S02]  /*2930*/  PRMT R30, R30, 0x7632, R30 ;  /* 0x000076321e1e7816 */ /* 0x000fe4000000001e */
[----:B------:R-:W-:Y:S02]  /*2940*/  PRMT R23, R23, 0x7632, R23 ;  /* 0x0000763217177816 */ /* 0x000fe40000000017 */
[----:B------:R-:W-:Y:S02]  /*2950*/  PRMT R35, R35, 0x7632, R35 ;  /* 0x0000763223237816 */ /* 0x000fe40000000023 */
[----:B------:R-:W-:Y:S02]  /*2960*/  PRMT R36, R36, 0x7632, R36 ;  /* 0x0000763224247816 */ /* 0x000fe40000000024 */
[----:B------:R-:W-:-:S02]  /*2970*/  PRMT R31, R31, 0x7632, R31 ;  /* 0x000076321f1f7816 */ /* 0x000fc4000000001f */
[----:B------:R-:W-:Y:S02]  /*2980*/  PRMT R28, R28, 0x7632, R28 ;  /* 0x000076321c1c7816 */ /* 0x000fe4000000001c */
[----:B------:R-:W-:Y:S02]  /*2990*/  PRMT R29, R29, 0x7632, R29 ;  /* 0x000076321d1d7816 */ /* 0x000fe4000000001d */
[----:B------:R-:W-:Y:S01]  /*29a0*/  F2FP.BF16.F32.PACK_AB R12, R12, R13 ;  /* 0x0000000d0c0c723e */ /* 0x000fe200000010ff */
[----:B0-----:R-:W-:Y:S01]  /*29b0*/  IMAD.U32 R5, R22, 0x10000, RZ ;  /* 0x0001000016057824 */ /* 0x001fe200078e00ff */
[----:B------:R-:W-:Y:S01]  /*29c0*/  F2FP.BF16.F32.PACK_AB R13, R15, R2 ;  /* 0x000000020f0d723e */ /* 0x000fe200000010ff */
[----:B------:R-:W-:Y:S01]  /*29d0*/  IMAD.U32 R30, R30, 0x10000, RZ ;  /* 0x000100001e1e7824 */ /* 0x000fe200078e00ff */
[----:B------:R-:W-:Y:S01]  /*29e0*/  F2FP.BF16.F32.PACK_AB R15, R39, R38 ;  /* 0x00000026270f723e */ /* 0x000fe200000010ff */
[----:B------:R-:W-:Y:S02]  /*29f0*/  IMAD.U32 R38, R23, 0x10000, RZ ;  /* 0x0001000017267824 */ /* 0x000fe400078e00ff */
[----:B------:R-:W-:-:S02]  /*2a00*/  IMAD.U32 R35, R35, 0x10000, RZ ;  /* 0x0001000023237824 */ /* 0x000fc400078e00ff */
[----:B------:R-:W-:Y:S02]  /*2a10*/  IMAD.U32 R36, R36, 0x10000, RZ ;  /* 0x0001000024247824 */ /* 0x000fe400078e00ff */
[----:B------:R-:W-:Y:S02]  /*2a20*/  IMAD.U32 R31, R31, 0x10000, RZ ;  /* 0x000100001f1f7824 */ /* 0x000fe400078e00ff */
[----:B------:R-:W-:Y:S02]  /*2a30*/  IMAD.U32 R28, R28, 0x10000, RZ ;  /* 0x000100001c1c7824 */ /* 0x000fe400078e00ff */
[----:B------:R-:W-:Y:S01]  /*2a40*/  IMAD.U32 R29, R29, 0x10000, RZ ;  /* 0x000100001d1d7824 */ /* 0x000fe200078e00ff */
[----:B------:R-:W-:Y:S01]  /*2a50*/  F2FP.BF16.F32.PACK_AB R14, R37, R14 ;  /* 0x0000000e250e723e */ /* 0x000fe200000010ff */
[----:B------:R-:W-:Y:S01]  /*2a60*/  IMAD.WIDE R2, R3, R10, c[0x0][0x188] ;  /* 0x0000620003027625 */ /* 0x000fe200078e020a */
[----:B------:R-:W-:Y:S01]  /*2a70*/  FADD R30, R5, R30 ;  /* 0x0000001e051e7221 */ /* 0x000fe20000000000 */
[----:B------:R-:W-:Y:S01]  /*2a80*/  FADD R31, R38, R31 ;  /* 0x0000001f261f7221 */ /* 0x000fe20000000000 */
[----:B------:R-:W-:Y:S01]  /*2a90*/  FADD R28, R35, R28 ;  /* 0x0000001c231c7221 */ /* 0x000fe20000000000 */
[----:B------:R-:W-:Y:S01]  /*2aa0*/  FADD R29, R36, R29 ;  /* 0x0000001d241d7221 */ /* 0x000fe20000000000 */
[----:B------:R0:W-:Y:S01]  /*2ab0*/  @!P6 STG.E.128 [R2.64], R12 ;  /* 0x0000000c0200e986 */ /* 0x0001e2000c101d04 */
[----:B------:R-:W-:Y:S01]  /*2ac0*/  @P5 FSEL R6, R7, RZ, P3 ;  /* 0x000000ff07065208 */ /* 0x000fe20001800000 */
[----:B------:R-:W-:Y:S01]  /*2ad0*/  FADD R5, RZ, R50 ;  /* 0x00000032ff057221 */ /* 0x000fe20000000000 */
[----:B-1----:R-:W-:Y:S01]  /*2ae0*/  @P5 FSEL R4, R8, RZ, P3 ;  /* 0x000000ff08045208 */ /* 0x002fe20001800000 */
[----:B------:R-:W-:Y:S01]  /*2af0*/  FADD R7, RZ, R34 ;  /* 0x00000022ff077221 */ /* 0x000fe20000000000 */
[----:B------:R-:W-:Y:S01]  /*2b00*/  FADD R8, RZ, R33 ;  /* 0x00000021ff087221 */ /* 0x000fe20000000000 */
[----:B--2---:R-:W-:-:S02]  /*2b10*/  @P5 FSEL R18, R17, RZ, P3 ;  /* 0x000000ff11125208 */ /* 0x004fc40001800000 */
[----:B---3--:R-:W-:Y:S02]  /*2b20*/  @P5 FSEL R19, R30, RZ, P3 ;  /* 0x000000ff1e135208 */ /* 0x008fe40001800000 */
[----:B----4-:R-:W-:Y:S02]  /*2b30*/  @P5 FSEL R0, R28, RZ, P3 ;  /* 0x000000ff1c005208 */ /* 0x010fe40001800000 */
[----:B-----5:R-:W-:Y:S02]  /*2b40*/  @P5 FSEL R9, R16, RZ, P3 ;  /* 0x000000ff10095208 */ /* 0x020fe40001800000 */
[----:B------:R-:W-:Y:S02]  /*2b50*/  @P5 FSEL R20, R29, RZ, P3 ;  /* 0x000000ff1d145208 */ /* 0x000fe40001800000 */
[----:B------:R-:W-:Y:S01]  /*2b60*/  @P5 FSEL R21, R31, RZ, P3 ;  /* 0x000000ff1f155208 */ /* 0x000fe20001800000 */
[----:B0-----:R-:W-:Y:S01]  /*2b70*/  FADD R3, RZ, R32 ;  /* 0x00000020ff037221 */ /* 0x001fe20000000000 */
[----:B------:R-:W-:-:S02]  /*2b80*/  FSEL R18, R27, R18, !P1 ;  /* 0x000000121b127208 */ /* 0x000fc40004800000 */
[----:B------:R-:W-:Y:S02]  /*2b90*/  FSEL R19, R26, R19, !P1 ;  /* 0x000000131a137208 */ /* 0x000fe40004800000 */
[----:B------:R-:W-:Y:S02]  /*2ba0*/  FSEL R6, R25, R6, !P1 ;  /* 0x0000000619067208 */ /* 0x000fe40004800000 */
[----:B------:R-:W-:Y:S02]  /*2bb0*/  FSEL R4, R5, R4, !P1 ;  /* 0x0000000405047208 */ /* 0x000fe40004800000 */
[----:B------:R-:W-:Y:S02]  /*2bc0*/  FSEL R7, R7, R0, !P1 ;  /* 0x0000000007077208 */ /* 0x000fe40004800000 */
[----:B------:R-:W-:Y:S02]  /*2bd0*/  FSEL R8, R8, R9, !P1 ;  /* 0x0000000908087208 */ /* 0x000fe40004800000 */
[----:B------:R-:W-:-:S02]  /*2be0*/  FSEL R3, R3, R20, !P1 ;  /* 0x0000001403037208 */ /* 0x000fc40004800000 */
[----:B------:R-:W-:Y:S01]  /*2bf0*/  FSEL R21, R24, R21, !P1 ;  /* 0x0000001518157208 */ /* 0x000fe20004800000 */
[----:B------:R-:W-:Y:S01]  /*2c00*/  IMAD.WIDE R10, R11, R10, c[0x0][0x188] ;  /* 0x000062000b0a7625 */ /* 0x000fe200078e020a */
[----:B------:R-:W-:Y:S02]  /*2c10*/  F2FP.BF16.F32.PACK_AB R18, R19, R18 ;  /* 0x000000121312723e */ /* 0x000fe400000010ff */
[----:B------:R-:W-:Y:S02]  /*2c20*/  F2FP.BF16.F32.PACK_AB R16, R7, R4 ;  /* 0x000000040710723e */ /* 0x000fe400000010ff */
[----:B------:R-:W-:Y:S02]  /*2c30*/  F2FP.BF16.F32.PACK_AB R17, R3, R8 ;  /* 0x000000080311723e */ /* 0x000fe400000010ff */
[----:B------:R-:W-:Y:S01]  /*2c40*/  F2FP.BF16.F32.PACK_AB R19, R21, R6 ;  /* 0x000000061513723e */ /* 0x000fe200000010ff */
[----:B------:R-:W-:Y:S06]  /*2c50*/  @P6 EXIT ;  /* 0x000000000000694d */ /* 0x000fec0003800000 */
[----:B------:R-:W-:Y:S01]  /*2c60*/  STG.E.128 [R10.64], R16 ;  /* 0x000000100a007986 */ /* 0x000fe2000c101d04 */
[----:B------:R-:W-:Y:S05]  /*2c70*/  EXIT ;  /* 0x000000000000794d */ /* 0x000fea0003800000 */
.L_x_0:
[----:B------:R-:W-:-:S00]  /*2c80*/  BRA `(.L_x_0) ;  /* 0xfffffff000007947 */ /* 0x000fc0000383ffff */
[----:B------:R-:W-:-:S00]  /*2c90*/  NOP ;  /* 0x0000000000007918 */ /* 0x000fc00000000000 */
        /* <DEDUP_REMOVED lines=14> */
.L_x_1:


//--------------------- .nv.shared.triton__0d1d2d3d4d5d6de7de --------------------------
	.section	.nv.shared.triton__0d1d2d3d4d5d6de7de,"aw",@nobits
	.align	16
